	.target	sm_90a

	.elftype	@"ET_EXEC"


//--------------------- .note.nv.tkinfo           --------------------------
	.section	.note.nv.tkinfo,"",@"SHT_NOTE"
	.sectionflags	@"SHF_NOTE_NV_TKINFO"
	.tkinfo
        /*0018*/ 	.word	0x00000002
        /*0030*/ 	.string	""
        /*0030*/ 	.string	"ptxas"
        /*0030*/ 	.string	"Cuda compilation tools, release 13.0, V13.0.88"
        /*0030*/ 	.string	"Build cuda_13.0.r13.0/compiler.36424714_0"
        /*0030*/ 	.string	"-v  -suppress-debug-info  -lineinfo  -arch sm_90a "



//--------------------- .note.nv.cuinfo           --------------------------
	.section	.note.nv.cuinfo,"",@"SHT_NOTE"
	.sectionflags	@"SHF_NOTE_NV_CUINFO"
        /*0018*/ 	.short	0x0002
        /*001a*/ 	.short	0x005a
        /*001c*/ 	.short	0x0082
	.zero		2


//--------------------- .nv.info                  --------------------------
	.section	.nv.info,"",@"SHT_CUDA_INFO"
	.align	4


	//----- nvinfo : EIATTR_REGCOUNT
	.align		4
        /*0000*/ 	.byte	0x04, 0x2f
        /*0002*/ 	.short	(.L_1 - .L_0)
	.align		4
.L_0:
        /*0004*/ 	.word	index@(gluon_wgmma)
        /*0008*/ 	.word	0x000000ff


	//----- nvinfo : EIATTR_FRAME_SIZE
	.align		4
.L_1:
        /*000c*/ 	.byte	0x04, 0x11
        /*000e*/ 	.short	(.L_3 - .L_2)
	.align		4
.L_2:
        /*0010*/ 	.word	index@(gluon_wgmma)
        /*0014*/ 	.word	0x00000200


	//----- nvinfo : EIATTR_MIN_STACK_SIZE
	.align		4
.L_3:
        /*0018*/ 	.byte	0x04, 0x12
        /*001a*/ 	.short	(.L_5 - .L_4)
	.align		4
.L_4:
        /*001c*/ 	.word	index@(gluon_wgmma)
        /*0020*/ 	.word	0x00000200
.L_5:


//--------------------- .nv.compat                --------------------------
	.section	.nv.compat,"",@"SHT_CUDA_COMPAT_INFO"
	.align	4
        /*0000*/ 	.byte	0x02, 0x09, 0x01, 0x00, 0x02, 0x02, 0x04, 0x00, 0x02, 0x05, 0x05, 0x00, 0x03, 0x07, 0x01, 0x01
        /*0010*/ 	.byte	0x02, 0x03, 0x03, 0x00, 0x02, 0x06, 0x01, 0x00, 0x04, 0x0b, 0x08, 0x00, 0x00, 0x00, 0x00, 0x00
        /*0020*/ 	.byte	0x00, 0x00, 0x00, 0x00


//--------------------- .nv.info.gluon_wgmma      --------------------------
	.section	.nv.info.gluon_wgmma,"",@"SHT_CUDA_INFO"
	.sectionflags	@""
	.align	4


	//----- nvinfo : EIATTR_CUDA_API_VERSION
	.align		4
        /*0000*/ 	.byte	0x04, 0x37
        /*0002*/ 	.short	(.L_7 - .L_6)
.L_6:
        /*0004*/ 	.word	0x00000082


	//----- nvinfo : EIATTR_KPARAM_INFO
	.align		4
.L_7:
        /*0008*/ 	.byte	0x04, 0x17
        /*000a*/ 	.short	(.L_9 - .L_8)
.L_8:
        /*000c*/ 	.word	0x00000000
        /*0010*/ 	.short	0x000a
        /*0012*/ 	.short	0x0048
        /*0014*/ 	.byte	0x00, 0xf4, 0x21, 0x00


	//----- nvinfo : EIATTR_KPARAM_INFO
	.align		4
.L_9:
        /*0018*/ 	.byte	0x04, 0x17
        /*001a*/ 	.short	(.L_11 - .L_10)
.L_10:
        /*001c*/ 	.word	0x00000000
        /*0020*/ 	.short	0x0009
        /*0022*/ 	.short	0x0040
        /*0024*/ 	.byte	0x00, 0xf4, 0x21, 0x00


	//----- nvinfo : EIATTR_KPARAM_INFO
	.align		4
.L_11:
        /*0028*/ 	.byte	0x04, 0x17
        /*002a*/ 	.short	(.L_13 - .L_12)
.L_12:
        /*002c*/ 	.word	0x00000000
        /*0030*/ 	.short	0x0008
        /*0032*/ 	.short	0x0038
        /*0034*/ 	.byte	0x00, 0xf0, 0x21, 0x00


	//----- nvinfo : EIATTR_KPARAM_INFO
	.align		4
.L_13:
        /*0038*/ 	.byte	0x04, 0x17
        /*003a*/ 	.short	(.L_15 - .L_14)
.L_14:
        /*003c*/ 	.word	0x00000000
        /*0040*/ 	.short	0x0007
        /*0042*/ 	.short	0x0030
        /*0044*/ 	.byte	0x00, 0xf0, 0x21, 0x00


	//----- nvinfo : EIATTR_KPARAM_INFO
	.align		4
.L_15:
        /*0048*/ 	.byte	0x04, 0x17
        /*004a*/ 	.short	(.L_17 - .L_16)
.L_16:
        /*004c*/ 	.word	0x00000000
        /*0050*/ 	.short	0x0006
        /*0052*/ 	.short	0x0028
        /*0054*/ 	.byte	0x00, 0xf0, 0x21, 0x00


	//----- nvinfo : EIATTR_KPARAM_INFO
	.align		4
.L_17:
        /*0058*/ 	.byte	0x04, 0x17
        /*005a*/ 	.short	(.L_19 - .L_18)
.L_18:
        /*005c*/ 	.word	0x00000000
        /*0060*/ 	.short	0x0005
        /*0062*/ 	.short	0x0020
        /*0064*/ 	.byte	0x00, 0xf0, 0x11, 0x00


	//----- nvinfo : EIATTR_KPARAM_INFO
	.align		4
.L_19:
        /*0068*/ 	.byte	0x04, 0x17
        /*006a*/ 	.short	(.L_21 - .L_20)
.L_20:
        /*006c*/ 	.word	0x00000000
        /*0070*/ 	.short	0x0004
        /*0072*/ 	.short	0x001c
        /*0074*/ 	.byte	0x00, 0xf0, 0x11, 0x00


	//----- nvinfo : EIATTR_KPARAM_INFO
	.align		4
.L_21:
        /*0078*/ 	.byte	0x04, 0x17
        /*007a*/ 	.short	(.L_23 - .L_22)
.L_22:
        /*007c*/ 	.word	0x00000000
        /*0080*/ 	.short	0x0003
        /*0082*/ 	.short	0x0018
        /*0084*/ 	.byte	0x00, 0xf0, 0x11, 0x00


	//----- nvinfo : EIATTR_KPARAM_INFO
	.align		4
.L_23:
        /*0088*/ 	.byte	0x04, 0x17
        /*008a*/ 	.short	(.L_25 - .L_24)
.L_24:
        /*008c*/ 	.word	0x00000000
        /*0090*/ 	.short	0x0002
        /*0092*/ 	.short	0x0010
        /*0094*/ 	.byte	0x00, 0xf4, 0x21, 0x00


	//----- nvinfo : EIATTR_KPARAM_INFO
	.align		4
.L_25:
        /*0098*/ 	.byte	0x04, 0x17
        /*009a*/ 	.short	(.L_27 - .L_26)
.L_26:
        /*009c*/ 	.word	0x00000000
        /*00a0*/ 	.short	0x0001
        /*00a2*/ 	.short	0x0008
        /*00a4*/ 	.byte	0x00, 0xf4, 0x21, 0x00


	//----- nvinfo : EIATTR_KPARAM_INFO
	.align		4
.L_27:
        /*00a8*/ 	.byte	0x04, 0x17
        /*00aa*/ 	.short	(.L_29 - .L_28)
.L_28:
        /*00ac*/ 	.word	0x00000000
        /*00b0*/ 	.short	0x0000
        /*00b2*/ 	.short	0x0000
        /*00b4*/ 	.byte	0x00, 0xf4, 0x21, 0x00


	//----- nvinfo : EIATTR_SPARSE_MMA_MASK
	.align		4
.L_29:
        /*00b8*/ 	.byte	0x03, 0x50
        /*00ba*/ 	.short	0x0000


	//----- nvinfo : EIATTR_MAXREG_COUNT
	.align		4
        /*00bc*/ 	.byte	0x03, 0x1b
        /*00be*/ 	.short	0x00ff


	//----- nvinfo : EIATTR_NUM_BARRIERS
	.align		4
        /*00c0*/ 	.byte	0x02, 0x4c
        /*00c2*/ 	.byte	0x01
	.zero		1


	//----- nvinfo : EIATTR_ANNOTATIONS
	.align		4
        /*00c4*/ 	.byte	0x04, 0x55
        /*00c6*/ 	.short	(.L_31 - .L_30)


	//   ....[0]....
.L_30:
        /*00c8*/ 	.word	0x00000001
        /*00cc*/ 	.byte	0x50, 0x11, 0x00, 0x00, 0x01, 0x00, 0x00, 0x00, 0xa0, 0x12, 0x00, 0x00, 0x01, 0x00, 0x00, 0x00
        /* <DEDUP_REMOVED lines=162> */
        /*0afc*/ 	.byte	0x80, 0x3a, 0x00, 0x00, 0x01, 0x00, 0x00, 0x00, 0xa0, 0x3a, 0x00, 0x00


	//----- nvinfo : EIATTR_MERCURY_ISA_VERSION
	.align		4
.L_31:
        /*0b08*/ 	.byte	0x03, 0x5f
        /*0b0a*/ 	.short	0x0101


	//----- nvinfo : EIATTR_INT_WARP_WIDE_INSTR_OFFSETS
	.align		4
        /*0b0c*/ 	.byte	0x04, 0x31
        /*0b0e*/ 	.short	(.L_33 - .L_32)


	//   ....[0]....
.L_32:
        /*0b10*/ 	.word	0x000012d0


	//   ....[1]....
        /*0b14*/ 	.word	0x000012f0


	//   ....[2]....
        /*0b18*/ 	.word	0x000013b0


	//   ....[3]....
        /*0b1c*/ 	.word	0x000028c0


	//   ....[4]....
        /*0b20*/ 	.word	0x000028d0


	//   ....[5]....
        /*0b24*/ 	.word	0x00002950


	//   ....[6]....
        /*0b28*/ 	.word	0x00002960


	//   ....[7]....
        /*0b2c*/ 	.word	0x00003de0


	//   ....[8]....
        /*0b30*/ 	.word	0x00003e00


	//----- nvinfo : EIATTR_COOP_GROUP_MASK_REGIDS
	.align		4
.L_33:
        /*0b34*/ 	.byte	0x04, 0x29
        /*0b36*/ 	.short	(.L_35 - .L_34)


	//   ....[0]....
.L_34:
        /*0b38*/ 	.word	0xffffffff


	//   ....[1]....
        /*0b3c*/ 	.word	0xffffffff


	//   ....[2]....
        /*0b40*/ 	.word	0xffffffff


	//----- nvinfo : EIATTR_COOP_GROUP_INSTR_OFFSETS
	.align		4
.L_35:
        /*0b44*/ 	.byte	0x04, 0x28
        /*0b46*/ 	.short	(.L_37 - .L_36)


	//   ....[0]....
.L_36:
        /*0b48*/ 	.word	0x00000160


	//   ....[1]....
        /*0b4c*/ 	.word	0x00000730


	//   ....[2]....
        /*0b50*/ 	.word	0x00000ce0


	//----- nvinfo : EIATTR_MBARRIER_INSTR_OFFSETS
	.align		4
.L_37:
        /*0b54*/ 	.byte	0x04, 0x39
        /*0b56*/ 	.short	(.L_39 - .L_38)


	//   ....[0]....
.L_38:
        /*0b58*/ 	.word	0x00001be0
        /*0b5c*/ 	.word	0x000000ff
        /*0b60*/ 	.word	0x0000c000
        /*0b64*/ 	.short	0x0100
        /*0b66*/ 	.byte	0x14
	.zero		1


	//   ....[1]....
        /*0b68*/ 	.word	0x00001d90
        /*0b6c*/ 	.word	0x000000ff
        /*0b70*/ 	.word	0x0000c008
        /*0b74*/ 	.short	0x0100
        /*0b76*/ 	.byte	0x14
	.zero		1


	//   ....[2]....
        /*0b78*/ 	.word	0x00002a00
        /*0b7c*/ 	.word	0x000000ff
        /*0b80*/ 	.word	0x0000c000
        /*0b84*/ 	.short	0x010a
        /*0b86*/ 	.byte	0x12
	.zero		1


	//   ....[3]....
        /*0b88*/ 	.word	0x00003610
        /*0b8c*/ 	.word	0x000000ff
        /*0b90*/ 	.word	0x0000c000
        /*0b94*/ 	.short	0x0108
        /*0b96*/ 	.byte	0x14
	.zero		1


	//   ....[4]....
        /*0b98*/ 	.word	0x00003680
        /*0b9c*/ 	.word	0x000000ff
        /*0ba0*/ 	.word	0x0000c008
        /*0ba4*/ 	.short	0x0108
        /*0ba6*/ 	.byte	0x14
	.zero		1


	//   ....[5]....
        /*0ba8*/ 	.word	0x000046a0
        /*0bac*/ 	.word	0x000000ff
        /*0bb0*/ 	.word	0x0000c000
        /*0bb4*/ 	.short	0x010a
        /*0bb6*/ 	.byte	0x12
	.zero		1


	//----- nvinfo : EIATTR_NUM_MBARRIERS
	.align		4
.L_39:
        /*0bb8*/ 	.byte	0x03, 0x38
        /*0bba*/ 	.short	0x0002


	//----- nvinfo : EIATTR_EXIT_INSTR_OFFSETS
	.align		4
        /*0bbc*/ 	.byte	0x04, 0x1c
        /*0bbe*/ 	.short	(.L_41 - .L_40)


	//   ....[0]....
.L_40:
        /*0bc0*/ 	.word	0x00004690


	//----- nvinfo : EIATTR_REQNTID
	.align		4
.L_41:
        /*0bc4*/ 	.byte	0x04, 0x10
        /*0bc6*/ 	.short	(.L_43 - .L_42)
.L_42:
        /*0bc8*/ 	.word	0x00000080
        /*0bcc*/ 	.word	0x00000001
        /*0bd0*/ 	.word	0x00000001


	//----- nvinfo : EIATTR_CRS_STACK_SIZE
	.align		4
.L_43:
        /*0bd4*/ 	.byte	0x04, 0x1e
        /*0bd6*/ 	.short	(.L_45 - .L_44)
.L_44:
        /*0bd8*/ 	.word	0x00000000


	//----- nvinfo : EIATTR_CBANK_PARAM_SIZE
	.align		4
.L_45:
        /*0bdc*/ 	.byte	0x03, 0x19
        /*0bde*/ 	.short	0x0050


	//----- nvinfo : EIATTR_PARAM_CBANK
	.align		4
        /*0be0*/ 	.byte	0x04, 0x0a
        /*0be2*/ 	.short	(.L_47 - .L_46)
	.align		4
.L_46:
        /*0be4*/ 	.word	index@(.nv.constant0.gluon_wgmma)
        /*0be8*/ 	.short	0x0210
        /*0bea*/ 	.short	0x0050


	//----- nvinfo : EIATTR_SW_WAR
	.align		4
.L_47:
        /*0bec*/ 	.byte	0x04, 0x36
        /*0bee*/ 	.short	(.L_49 - .L_48)
.L_48:
        /*0bf0*/ 	.word	0x00000008
.L_49:


//--------------------- .nv.callgraph             --------------------------
	.section	.nv.callgraph,"",@"SHT_CUDA_CALLGRAPH"
	.align	4
	.sectionentsize	8
	.align		4
        /*0000*/ 	.word	0x00000000
	.align		4
        /*0004*/ 	.word	0xffffffff
	.align		4
        /*0008*/ 	.word	0x00000000
	.align		4
        /*000c*/ 	.word	0xfffffffe
	.align		4
        /*0010*/ 	.word	0x00000000
	.align		4
        /*0014*/ 	.word	0xfffffffd
	.align		4
        /*0018*/ 	.word	0x00000000
	.align		4
        /*001c*/ 	.word	0xfffffffc


//--------------------- .text.gluon_wgmma         --------------------------
	.section	.text.gluon_wgmma,"ax",@progbits
	.align	128
        .global         gluon_wgmma
        .type           gluon_wgmma,@function
        .size           gluon_wgmma,(.L_x_52 - gluon_wgmma)
        .other          gluon_wgmma,@"STO_CUDA_ENTRY STV_DEFAULT"
gluon_wgmma:
.text.gluon_wgmma:
[----:B------:R-:W1:Y:S01]  /*0000*/  LDC R1, c[0x0][0x28] ;  /* 0x00000a00ff017b82 */ /* 0x000e620000000800 */
[----:B------:R-:W2:Y:S07]  /*0010*/  S2R R20, SR_TID.X ;  /* 0x0000000000147919 */ /* 0x000eae0000002100 */
[----:B------:R-:W3:Y:S01]  /*0020*/  S2UR UR4, SR_CgaCtaId ;  /* 0x00000000000479c3 */ /* 0x000ee20000008800 */
[----:B------:R-:W-:Y:S01]  /*0030*/  UMOV UR20, 0x400 ;  /* 0x0000040000147882 */ /* 0x000fe20000000000 */
[----:B------:R-:W-:Y:S01]  /*0040*/  ULDC UR6, c[0x0][0xc] ;  /* 0x0000030000067ab9 */ /* 0x000fe20000000800 */
[----:B------:R-:W-:Y:S01]  /*0050*/  ULDC.64 UR26, c[0x0][0x250] ;  /* 0x00009400001a7ab9 */ /* 0x000fe20000000a00 */
[----:B------:R-:W-:Y:S01]  /*0060*/  BSSY B0, `(.L_x_0) ;  /* 0x000001f000007945 */ /* 0x000fe20003800000 */
[----:B-1----:R-:W-:-:S03]  /*0070*/  VIADD R1, R1, 0xfffffe00 ;  /* 0xfffffe0001017836 */ /* 0x002fc60000000000 */
[----:B------:R-:W1:Y:S08]  /*0080*/  LDC R6, c[0x0][0x228] ;  /* 0x00008a00ff067b82 */ /* 0x000e700000000800 */
[----:B------:R-:W4:Y:S08]  /*0090*/  LDC R13, c[0x0][0x230] ;  /* 0x00008c00ff0d7b82 */ /* 0x000f300000000800 */
[----:B------:R-:W-:Y:S01]  /*00a0*/  S2UR UR29, SR_CTAID.Y ;  /* 0x00000000001d79c3 */ /* 0x000fe20000002600 */
[----:B---3--:R-:W-:-:S03]  /*00b0*/  ULEA UR20, UR4, UR20, 0x18 ;  /* 0x0000001404147291 */ /* 0x008fc6000f8ec03f */
[----:B------:R-:W-:Y:S01]  /*00c0*/  ULDC UR4, c[0x0][0x10] ;  /* 0x0000040000047ab9 */ /* 0x000fe20000000800 */
[----:B--2---:R-:W-:-:S03]  /*00d0*/  LOP3.LUT R3, R20, 0x7f, RZ, 0xc0, !PT ;  /* 0x0000007f14037812 */ /* 0x004fc600078ec0ff */
[----:B------:R-:W2:Y:S01]  /*00e0*/  S2UR UR5, SR_CTAID.Z ;  /* 0x00000000000579c3 */ /* 0x000ea20000002700 */
[----:B-1----:R-:W-:Y:S01]  /*00f0*/  VIADD R6, R6, 0xffffffff ;  /* 0xffffffff06067836 */ /* 0x002fe20000000000 */
[C---:B------:R-:W-:Y:S02]  /*0100*/  ISETP.GE.U32.AND P0, PT, R3.reuse, 0x20, PT ;  /* 0x000000200300780c */ /* 0x040fe40003f06070 */
[C---:B------:R-:W-:Y:S02]  /*0110*/  ISETP.NE.U32.AND P2, PT, R3.reuse, RZ, PT ;  /* 0x000000ff0300720c */ /* 0x040fe40003f45070 */
[----:B------:R-:W-:Y:S02]  /*0120*/  LEA R12, R3, UR20, 0x2 ;  /* 0x00000014030c7c11 */ /* 0x000fe4000f8e10ff */
[----:B------:R-:W1:Y:S01]  /*0130*/  S2UR UR30, SR_CTAID.X ;  /* 0x00000000001e79c3 */ /* 0x000e620000002500 */
[----:B----4-:R-:W-:-:S06]  /*0140*/  VIADD R8, R13, 0xffffffff ;  /* 0xffffffff0d087836 */ /* 0x010fcc0000000000 */
[----:B------:R3:W-:Y:S01]  /*0150*/  @!P0 STS [R12], RZ ;  /* 0x000000ff0c008388 */ /* 0x0007e20000000800 */
[----:B------:R-:W-:-:S03]  /*0160*/  NOP ;  /* 0x0000000000007918 */ /* 0x000fc60000000000 */
[----:B------:R3:W-:Y:S01]  /*0170*/  @!P2 STS [UR20+0x24], R6 ;  /* 0x00002406ff00a988 */ /* 0x0007e20008000814 */
[----:B--2---:R-:W-:-:S03]  /*0180*/  UIMAD UR4, UR5, UR4, UR29 ;  /* 0x00000004050472a4 */ /* 0x004fc6000f8e021d */
[----:B------:R3:W-:Y:S01]  /*0190*/  @!P2 STS [UR20+0x20], R8 ;  /* 0x00002008ff00a988 */ /* 0x0007e20008000814 */
[----:B-1----:R-:W-:-:S04]  /*01a0*/  UIMAD UR4, UR4, UR6, UR30 ;  /* 0x00000006040472a4 */ /* 0x002fc8000f8e021e */
[----:B------:R-:W-:-:S04]  /*01b0*/  UIMAD UR4, UR4, 0x180, URZ ;  /* 0x00000180040478a4 */ /* 0x000fc8000f8e023f */
[----:B------:R-:W-:-:S04]  /*01c0*/  UIADD3 UR22, UP0, UR4, UR26, URZ ;  /* 0x0000001a04167290 */ /* 0x000fc8000ff1e03f */
[----:B------:R-:W-:Y:S01]  /*01d0*/  ULEA.HI.X.SX32 UR23, UR4, UR27, 0x1, UP0 ;  /* 0x0000001b04177291 */ /* 0x000fe200080f0e3f */
[----:B---3--:R-:W-:Y:S11]  /*01e0*/  @P2 BRA `(.L_x_1) ;  /* 0x0000000000182947 */ /* 0x008ff60003800000 */
[----:B------:R-:W1:Y:S01]  /*01f0*/  LDS R0, [UR20+0x8] ;  /* 0x00000814ff007984 */ /* 0x000e620008000800 */
[----:B------:R-:W2:Y:S01]  /*0200*/  LDC.64 R10, c[0x0][0x210] ;  /* 0x00008400ff0a7b82 */ /* 0x000ea20000000a00 */
[----:B------:R-:W-:Y:S02]  /*0210*/  IMAD.MOV.U32 R5, RZ, RZ, 0x70 ;  /* 0x00000070ff057424 */ /* 0x000fe400078e00ff */
[----:B--2---:R2:W-:Y:S03]  /*0220*/  STS.64 [UR20], R10 ;  /* 0x0000000aff007988 */ /* 0x0045e60008000a14 */
[----:B-1----:R-:W-:-:S05]  /*0230*/  LOP3.LUT R0, R0, 0x10, R5, 0xd8, !PT ;  /* 0x0000001000007812 */ /* 0x002fca00078ed805 */
[----:B------:R2:W-:Y:S02]  /*0240*/  STS [UR20+0x8], R0 ;  /* 0x00000800ff007988 */ /* 0x0005e40008000814 */
.L_x_1:
[----:B------:R-:W-:Y:S05]  /*0250*/  BSYNC B0 ;  /* 0x0000000000007941 */ /* 0x000fea0003800000 */
.L_x_0:
[----:B------:R-:W-:Y:S04]  /*0260*/  BSSY B0, `(.L_x_2) ;  /* 0x000000a000007945 */ /* 0x000fe80003800000 */
[----:B------:R-:W-:Y:S05]  /*0270*/  @P2 BRA `(.L_x_3) ;  /* 0x0000000000202947 */ /* 0x000fea0003800000 */
[----:B--2---:R-:W1:Y:S01]  /*0280*/  LDS R0, [UR20+0x34] ;  /* 0x00003414ff007984 */ /* 0x004e620008000800 */
[----:B------:R-:W-:Y:S02]  /*0290*/  IMAD.MOV.U32 R5, RZ, RZ, 0x1f000000 ;  /* 0x1f000000ff057424 */ /* 0x000fe400078e00ff */
[----:B------:R-:W-:Y:S01]  /*02a0*/  @!P2 IMAD.MOV.U32 R2, RZ, RZ, 0xff ;  /* 0x000000ffff02a424 */ /* 0x000fe200078e00ff */
[----:B------:R-:W2:Y:S02]  /*02b0*/  @!P2 LDS R7, [UR20+0x38] ;  /* 0x00003814ff07a984 */ /* 0x000ea40008000800 */
[----:B-1----:R-:W-:Y:S02]  /*02c0*/  LOP3.LUT R0, R0, 0xff000000, R5, 0xb8, !PT ;  /* 0xff00000000007812 */ /* 0x002fe400078eb805 */
[----:B--2---:R-:W-:-:S03]  /*02d0*/  @!P2 LOP3.LUT R2, R7, 0xff, R2, 0xb8, !PT ;  /* 0x000000ff0702a812 */ /* 0x004fc600078eb802 */
[----:B------:R1:W-:Y:S04]  /*02e0*/  STS [UR20+0x34], R0 ;  /* 0x00003400ff007988 */ /* 0x0003e80008000814 */
[----:B------:R1:W-:Y:S02]  /*02f0*/  @!P2 STS [UR20+0x38], R2 ;  /* 0x00003802ff00a988 */ /* 0x0003e40008000814 */
.L_x_3:
[----:B------:R-:W-:Y:S05]  /*0300*/  BSYNC B0 ;  /* 0x0000000000007941 */ /* 0x000fea0003800000 */
.L_x_2:
[----:B------:R-:W-:Y:S04]  /*0310*/  BSSY B0, `(.L_x_4) ;  /* 0x000000e000007945 */ /* 0x000fe80003800000 */
[----:B------:R-:W-:Y:S05]  /*0320*/  @P2 BRA `(.L_x_5) ;  /* 0x0000000000302947 */ /* 0x000fea0003800000 */
[----:B-1----:R-:W1:Y:S01]  /*0330*/  LDS R2, [UR20+0x34] ;  /* 0x00003414ff027984 */ /* 0x002e620008000800 */
[----:B------:R-:W3:Y:S03]  /*0340*/  LDC.64 R4, c[0x0][0x238] ;  /* 0x00008e00ff047b82 */ /* 0x000ee60000000a00 */
[----:B--2---:R-:W2:Y:S01]  /*0350*/  LDS R0, [UR20+0x1c] ;  /* 0x00001c14ff007984 */ /* 0x004ea20008000800 */
[C---:B---3--:R-:W-:Y:S01]  /*0360*/  SHF.L.U64.HI R5, R4.reuse, 0x1, R5 ;  /* 0x0000000104057819 */ /* 0x048fe20000010205 */
[----:B------:R-:W-:-:S03]  /*0370*/  IMAD.SHL.U32 R4, R4, 0x2, RZ ;  /* 0x0000000204047824 */ /* 0x000fc600078e00ff */
[--C-:B------:R-:W-:Y:S02]  /*0380*/  SHF.R.U32.HI R7, RZ, 0x4, R5.reuse ;  /* 0x00000004ff077819 */ /* 0x100fe40000011605 */
[----:B------:R-:W-:-:S05]  /*0390*/  SHF.R.U64 R4, R4, 0x4, R5 ;  /* 0x0000000404047819 */ /* 0x000fca0000001205 */
[----:B------:R3:W-:Y:S01]  /*03a0*/  STS [UR20+0xc], R4 ;  /* 0x00000c04ff007988 */ /* 0x0007e20008000814 */
[----:B-1----:R-:W-:Y:S02]  /*03b0*/  LOP3.LUT R2, R2, 0x7, RZ, 0xb8, !PT ;  /* 0x0000000702027812 */ /* 0x002fe400078eb8ff */
[----:B--2---:R-:W-:-:S03]  /*03c0*/  LOP3.LUT R0, R0, 0xf, R7, 0xb8, !PT ;  /* 0x0000000f00007812 */ /* 0x004fc600078eb807 */
[----:B------:R3:W-:Y:S04]  /*03d0*/  STS [UR20+0x34], R2 ;  /* 0x00003402ff007988 */ /* 0x0007e80008000814 */
[----:B------:R3:W-:Y:S02]  /*03e0*/  STS [UR20+0x1c], R0 ;  /* 0x00001c00ff007988 */ /* 0x0007e40008000814 */
.L_x_5:
[----:B------:R-:W-:Y:S05]  /*03f0*/  BSYNC B0 ;  /* 0x0000000000007941 */ /* 0x000fea0003800000 */
.L_x_4:
[----:B------:R-:W-:Y:S04]  /*0400*/  BSSY B1, `(.L_x_6) ;  /* 0x000001b000017945 */ /* 0x000fe80003800000 */
[----:B------:R-:W-:Y:S01]  /*0410*/  BSSY B0, `(.L_x_7) ;  /* 0x0000016000007945 */ /* 0x000fe20003800000 */
[----:B-123--:R-:W-:-:S03]  /*0420*/  IMAD.MOV.U32 R0, RZ, RZ, RZ ;  /* 0x000000ffff007224 */ /* 0x00efc600078e00ff */
[----:B------:R-:W-:Y:S05]  /*0430*/  @P2 BRA `(.L_x_8) ;  /* 0x0000000000202947 */ /* 0x000fea0003800000 */
[----:B------:R-:W1:Y:S02]  /*0440*/  LDS R2, [UR20+0x34] ;  /* 0x00003414ff027984 */ /* 0x000e640008000800 */
[----:B-1----:R-:W-:-:S05]  /*0450*/  LOP3.LUT R2, R2, 0x38, RZ, 0xb8, !PT ;  /* 0x0000003802027812 */ /* 0x002fca00078eb8ff */
[----:B------:R1:W-:Y:S01]  /*0460*/  STS [UR20+0x34], R2 ;  /* 0x00003402ff007988 */ /* 0x0003e20008000814 */
[----:B------:R-:W-:Y:S05]  /*0470*/  @P2 BRA `(.L_x_9) ;  /* 0x0000000000202947 */ /* 0x000fea0003800000 */
[----:B-1----:R-:W1:Y:S01]  /*0480*/  LDS R2, [UR20+0x8] ;  /* 0x00000814ff027984 */ /* 0x002e620008000800 */
[----:B------:R-:W-:-:S05]  /*0490*/  IMAD.MOV.U32 R5, RZ, RZ, 0x780 ;  /* 0x00000780ff057424 */ /* 0x000fca00078e00ff */
[----:B-1----:R-:W-:-:S05]  /*04a0*/  LOP3.LUT R2, R2, 0x500, R5, 0xd8, !PT ;  /* 0x0000050002027812 */ /* 0x002fca00078ed805 */
[----:B------:R1:W-:Y:S02]  /*04b0*/  STS [UR20+0x8], R2 ;  /* 0x00000802ff007988 */ /* 0x0003e40008000814 */
.L_x_8:
[----:B------:R-:W-:Y:S05]  /*04c0*/  @P2 BRA `(.L_x_10) ;  /* 0x0000000000282947 */ /* 0x000fea0003800000 */
[----:B-1----:R-:W1:Y:S02]  /*04d0*/  LDS R2, [UR20+0x8] ;  /* 0x00000814ff027984 */ /* 0x002e640008000800 */
[----:B-1----:R-:W-:-:S05]  /*04e0*/  LOP3.LUT R2, R2, 0x1800, RZ, 0xb8, !PT ;  /* 0x0000180002027812 */ /* 0x002fca00078eb8ff */
[----:B------:R2:W-:Y:S02]  /*04f0*/  STS [UR20+0x8], R2 ;  /* 0x00000802ff007988 */ /* 0x0005e40008000814 */
.L_x_9:
[----:B------:R-:W-:Y:S05]  /*0500*/  @P2 BREAK B0 ;  /* 0x0000000000002942 */ /* 0x000fea0003800000 */
[----:B------:R-:W-:Y:S05]  /*0510*/  @P2 BRA `(.L_x_11) ;  /* 0x0000000000242947 */ /* 0x000fea0003800000 */
[----:B------:R-:W3:Y:S01]  /*0520*/  LDS R5, [UR20+0x8] ;  /* 0x00000814ff057984 */ /* 0x000ee20008000800 */
[----:B-12---:R-:W-:-:S05]  /*0530*/  IMAD.MOV.U32 R2, RZ, RZ, 0x6000 ;  /* 0x00006000ff027424 */ /* 0x006fca00078e00ff */
[----:B---3--:R-:W-:-:S04]  /*0540*/  LOP3.LUT R2, R5, 0x4000, R2, 0xd8, !PT ;  /* 0x0000400005027812 */ /* 0x008fc800078ed802 */
[----:B------:R-:W-:-:S05]  /*0550*/  LOP3.LUT R2, R2, 0x400000, RZ, 0xb8, !PT ;  /* 0x0040000002027812 */ /* 0x000fca00078eb8ff */
[----:B------:R2:W-:Y:S02]  /*0560*/  STS [UR20+0x8], R2 ;  /* 0x00000802ff007988 */ /* 0x0005e40008000814 */
.L_x_10:
[----:B------:R-:W-:Y:S05]  /*0570*/  BSYNC B0 ;  /* 0x0000000000007941 */ /* 0x000fea0003800000 */
.L_x_7:
[----:B-12---:R-:W1:Y:S02]  /*0580*/  @!P2 LDS R2, [UR20+0x8] ;  /* 0x00000814ff02a984 */ /* 0x006e640008000800 */
[----:B-1----:R-:W-:-:S05]  /*0590*/  @!P2 LOP3.LUT R2, R2, 0x8000, RZ, 0xb8, !PT ;  /* 0x000080000202a812 */ /* 0x002fca00078eb8ff */
[----:B------:R3:W-:Y:S02]  /*05a0*/  @!P2 STS [UR20+0x8], R2 ;  /* 0x00000802ff00a988 */ /* 0x0007e40008000814 */
.L_x_11:
[----:B------:R-:W-:Y:S05]  /*05b0*/  BSYNC B1 ;  /* 0x0000000000017941 */ /* 0x000fea0003800000 */
.L_x_6:
[----:B------:R-:W-:Y:S05]  /*05c0*/  WARPSYNC.ALL ;  /* 0x0000000000007948 */ /* 0x000fea0003800000 */
[----:B------:R-:W4:Y:S02]  /*05d0*/  LDC R7, c[0x0][0x22c] ;  /* 0x00008b00ff077b82 */ /* 0x000f240000000800 */
[----:B----4-:R-:W-:Y:S01]  /*05e0*/  VIADD R7, R7, 0xffffffff ;  /* 0xffffffff07077836 */ /* 0x010fe20000000000 */
[----:B------:R-:W-:Y:S06]  /*05f0*/  @P0 BRA `(.L_x_12) ;  /* 0x0000000000280947 */ /* 0x000fec0003800000 */
[----:B-123--:R-:W1:Y:S01]  /*0600*/  S2R R2, SR_LANEID ;  /* 0x0000000000027919 */ /* 0x00ee620000000000 */
[----:B------:R-:W-:Y:S05]  /*0610*/  WARPSYNC.ALL ;  /* 0x0000000000007948 */ /* 0x000fea0003800000 */
[----:B-1----:R-:W-:-:S05]  /*0620*/  IMAD.SHL.U32 R2, R2, 0x4, RZ ;  /* 0x0000000402027824 */ /* 0x002fca00078e00ff */
[----:B------:R-:W1:Y:S01]  /*0630*/  LDS R9, [R2+UR20] ;  /* 0x0000001402097984 */ /* 0x000e620008000800 */
[----:B------:R-:W-:-:S05]  /*0640*/  IADD3 R4, P1, R2, UR22, RZ ;  /* 0x0000001602047c10 */ /* 0x000fca000ff3e0ff */
[----:B------:R-:W-:-:S05]  /*0650*/  IMAD.X R5, RZ, RZ, UR23, P1 ;  /* 0x00000017ff057e24 */ /* 0x000fca00088e06ff */
[----:B-1----:R4:W5:Y:S01]  /*0660*/  ATOMG.E.EXCH.STRONG.GPU PT, RZ, [R4], R9 ;  /* 0x0000000904ff73a8 */ /* 0x00296200041ee100 */
[----:B------:R-:W-:-:S04]  /*0670*/  DEPBAR {5,4,3,2,1,0} ;  /* 0x0000003f0000791a */ /* 0x000fc80000000000 */
[----:B------:R4:W-:Y:S01]  /*0680*/  UTMACCTL.IV [UR22] ;  /* 0x00000000160079b9 */ /* 0x0009e20008000000 */
[----:B------:R-:W-:Y:S01]  /*0690*/  NOP ;  /* 0x0000000000007918 */ /* 0x000fe20000000000 */
.L_x_12:
[----:B------:R-:W-:Y:S05]  /*06a0*/  @P0 BRA `(.L_x_13) ;  /* 0x00000000000c0947 */ /* 0x000fea0003800000 */
[----:B------:R0:W-:Y:S01]  /*06b0*/  UTMACMDFLUSH ;  /* 0x00000000000079b7 */ /* 0x0001e20000000000 */
[----:B------:R-:W-:Y:S05]  /*06c0*/  @P0 BRA `(.L_x_13) ;  /* 0x0000000000040947 */ /* 0x000fea0003800000 */
[----:B------:R-:W-:-:S04]  /*06d0*/  DEPBAR.LE SB0, 0x0 ;  /* 0x000080000000791a */ /* 0x000fc80000000000 */
.L_x_13:
[----:B------:R-:W-:Y:S05]  /*06e0*/  WARPSYNC.ALL ;  /* 0x0000000000007948 */ /* 0x000fea0003800000 */
[----:B-----5:R-:W-:Y:S06]  /*06f0*/  BAR.SYNC.DEFER_BLOCKING 0x0 ;  /* 0x0000000000007b1d */ /* 0x020fec0000010000 */
[----:B------:R-:W-:Y:S02]  /*0700*/  BSSY B1, `(.L_x_14) ;  /* 0x000000b000017945 */ /* 0x000fe40003800000 */
[----:B------:R-:W-:Y:S06]  /*0710*/  BAR.SYNC.DEFER_BLOCKING 0x0 ;  /* 0x0000000000007b1d */ /* 0x000fec0000010000 */
[----:B------:R1:W-:Y:S01]  /*0720*/  @!P0 STS [R12], RZ ;  /* 0x000000ff0c008388 */ /* 0x0003e20000000800 */
[----:B------:R-:W-:Y:S01]  /*0730*/  NOP ;  /* 0x0000000000007918 */ /* 0x000fe20000000000 */
[----:B------:R-:W-:Y:S05]  /*0740*/  @P2 BRA `(.L_x_15) ;  /* 0x0000000000182947 */ /* 0x000fea0003800000 */
[----:B-123--:R-:W1:Y:S01]  /*0750*/  LDS R2, [UR20+0x8] ;  /* 0x00000814ff027984 */ /* 0x00ee620008000800 */
[----:B------:R-:W2:Y:S01]  /*0760*/  LDC.64 R10, c[0x0][0x218] ;  /* 0x00008600ff0a7b82 */ /* 0x000ea20000000a00 */
[----:B----4-:R-:W-:Y:S02]  /*0770*/  IMAD.MOV.U32 R5, RZ, RZ, 0x70 ;  /* 0x00000070ff057424 */ /* 0x010fe400078e00ff */
[----:B--2---:R2:W-:Y:S03]  /*0780*/  STS.64 [UR20], R10 ;  /* 0x0000000aff007988 */ /* 0x0045e60008000a14 */
[----:B-1----:R-:W-:-:S05]  /*0790*/  LOP3.LUT R2, R2, 0x10, R5, 0xd8, !PT ;  /* 0x0000001002027812 */ /* 0x002fca00078ed805 */
[----:B------:R2:W-:Y:S02]  /*07a0*/  STS [UR20+0x8], R2 ;  /* 0x00000802ff007988 */ /* 0x0005e40008000814 */
.L_x_15:
[----:B----4-:R-:W-:Y:S05]  /*07b0*/  BSYNC B1 ;  /* 0x0000000000017941 */ /* 0x010fea0003800000 */
.L_x_14:
[----:B------:R-:W-:Y:S04]  /*07c0*/  BSSY B1, `(.L_x_16) ;  /* 0x000000a000017945 */ /* 0x000fe80003800000 */
[----:B------:R-:W-:Y:S05]  /*07d0*/  @P2 BRA `(.L_x_17) ;  /* 0x0000000000202947 */ /* 0x000fea0003800000 */
[----:B-123--:R-:W1:Y:S01]  /*07e0*/  LDS R2, [UR20+0x34] ;  /* 0x00003414ff027984 */ /* 0x00ee620008000800 */
[----:B------:R-:W-:Y:S02]  /*07f0*/  IMAD.MOV.U32 R5, RZ, RZ, 0x3f000000 ;  /* 0x3f000000ff057424 */ /* 0x000fe400078e00ff */
[----:B------:R-:W-:Y:S01]  /*0800*/  @!P2 IMAD.MOV.U32 R4, RZ, RZ, 0x1f ;  /* 0x0000001fff04a424 */ /* 0x000fe200078e00ff */
[----:B------:R-:W2:Y:S02]  /*0810*/  @!P2 LDS R9, [UR20+0x38] ;  /* 0x00003814ff09a984 */ /* 0x000ea40008000800 */
[----:B-1----:R-:W-:Y:S02]  /*0820*/  LOP3.LUT R2, R2, 0xff000000, R5, 0xb8, !PT ;  /* 0xff00000002027812 */ /* 0x002fe400078eb805 */
[----:B--2---:R-:W-:-:S03]  /*0830*/  @!P2 LOP3.LUT R4, R9, 0xff, R4, 0xb8, !PT ;  /* 0x000000ff0904a812 */ /* 0x004fc600078eb804 */
[----:B------:R4:W-:Y:S04]  /*0840*/  STS [UR20+0x34], R2 ;  /* 0x00003402ff007988 */ /* 0x0009e80008000814 */
[----:B------:R4:W-:Y:S02]  /*0850*/  @!P2 STS [UR20+0x38], R4 ;  /* 0x00003804ff00a988 */ /* 0x0009e40008000814 */
.L_x_17:
[----:B------:R-:W-:Y:S05]  /*0860*/  BSYNC B1 ;  /* 0x0000000000017941 */ /* 0x000fea0003800000 */
.L_x_16:
[----:B------:R-:W-:Y:S04]  /*0870*/  BSSY B1, `(.L_x_18) ;  /* 0x0000004000017945 */ /* 0x000fe80003800000 */
[----:B------:R-:W-:Y:S05]  /*0880*/  @P2 BRA `(.L_x_19) ;  /* 0x0000000000082947 */ /* 0x000fea0003800000 */
[----:B------:R1:W-:Y:S04]  /*0890*/  STS [UR20+0x24], R8 ;  /* 0x00002408ff007988 */ /* 0x0003e80008000814 */
[----:B------:R1:W-:Y:S02]  /*08a0*/  STS [UR20+0x20], R7 ;  /* 0x00002007ff007988 */ /* 0x0003e40008000814 */
.L_x_19:
[----:B------:R-:W-:Y:S05]  /*08b0*/  BSYNC B1 ;  /* 0x0000000000017941 */ /* 0x000fea0003800000 */
.L_x_18:
[----:B------:R-:W-:Y:S04]  /*08c0*/  BSSY B1, `(.L_x_20) ;  /* 0x000000e000017945 */ /* 0x000fe80003800000 */
[----:B------:R-:W-:Y:S05]  /*08d0*/  @P2 BRA `(.L_x_21) ;  /* 0x0000000000302947 */ /* 0x000fea0003800000 */
[----:B----4-:R-:W4:Y:S01]  /*08e0*/  LDS R4, [UR20+0x34] ;  /* 0x00003414ff047984 */ /* 0x010f220008000800 */
[----:B--2---:R-:W2:Y:S03]  /*08f0*/  LDC.64 R10, c[0x0][0x240] ;  /* 0x00009000ff0a7b82 */ /* 0x004ea60000000a00 */
[----:B-1-3--:R-:W1:Y:S01]  /*0900*/  LDS R2, [UR20+0x1c] ;  /* 0x00001c14ff027984 */ /* 0x00ae620008000800 */
[C---:B--2---:R-:W-:Y:S01]  /*0910*/  SHF.L.U64.HI R8, R10.reuse, 0x1, R11 ;  /* 0x000000010a087819 */ /* 0x044fe2000001020b */
[----:B------:R-:W-:-:S03]  /*0920*/  IMAD.SHL.U32 R5, R10, 0x2, RZ ;  /* 0x000000020a057824 */ /* 0x000fc600078e00ff */
[--C-:B------:R-:W-:Y:S02]  /*0930*/  SHF.R.U32.HI R9, RZ, 0x4, R8.reuse ;  /* 0x00000004ff097819 */ /* 0x100fe40000011608 */
[----:B------:R-:W-:-:S05]  /*0940*/  SHF.R.U64 R5, R5, 0x4, R8 ;  /* 0x0000000405057819 */ /* 0x000fca0000001208 */
[----:B------:R2:W-:Y:S01]  /*0950*/  STS [UR20+0xc], R5 ;  /* 0x00000c05ff007988 */ /* 0x0005e20008000814 */
[----:B----4-:R-:W-:Y:S02]  /*0960*/  LOP3.LUT R4, R4, 0x7, RZ, 0xb8, !PT ;  /* 0x0000000704047812 */ /* 0x010fe400078eb8ff */
[----:B-1----:R-:W-:-:S03]  /*0970*/  LOP3.LUT R2, R2, 0xf, R9, 0xb8, !PT ;  /* 0x0000000f02027812 */ /* 0x002fc600078eb809 */
[----:B------:R2:W-:Y:S04]  /*0980*/  STS [UR20+0x34], R4 ;  /* 0x00003404ff007988 */ /* 0x0005e80008000814 */
[----:B------:R2:W-:Y:S02]  /*0990*/  STS [UR20+0x1c], R2 ;  /* 0x00001c02ff007988 */ /* 0x0005e40008000814 */
.L_x_21:
[----:B------:R-:W-:Y:S05]  /*09a0*/  BSYNC B1 ;  /* 0x0000000000017941 */ /* 0x000fea0003800000 */
.L_x_20:
[----:B------:R-:W-:Y:S04]  /*09b0*/  BSSY B2, `(.L_x_22) ;  /* 0x000001a000027945 */ /* 0x000fe80003800000 */
[----:B------:R-:W-:Y:S04]  /*09c0*/  BSSY B1, `(.L_x_23) ;  /* 0x0000015000017945 */ /* 0x000fe80003800000 */
[----:B------:R-:W-:Y:S05]  /*09d0*/  @P2 BRA `(.L_x_24) ;  /* 0x0000000000202947 */ /* 0x000fea0003800000 */
[----:B-1234-:R-:W1:Y:S02]  /*09e0*/  LDS R2, [UR20+0x34] ;  /* 0x00003414ff027984 */ /* 0x01ee640008000800 */
[----:B-1----:R-:W-:-:S05]  /*09f0*/  LOP3.LUT R2, R2, 0x38, RZ, 0xb8, !PT ;  /* 0x0000003802027812 */ /* 0x002fca00078eb8ff */
[----:B------:R1:W-:Y:S01]  /*0a00*/  STS [UR20+0x34], R2 ;  /* 0x00003402ff007988 */ /* 0x0003e20008000814 */
[----:B------:R-:W-:Y:S05]  /*0a10*/  @P2 BRA `(.L_x_25) ;  /* 0x0000000000202947 */ /* 0x000fea0003800000 */
[----:B-1----:R-:W1:Y:S01]  /*0a20*/  LDS R2, [UR20+0x8] ;  /* 0x00000814ff027984 */ /* 0x002e620008000800 */
[----:B------:R-:W-:-:S05]  /*0a30*/  IMAD.MOV.U32 R5, RZ, RZ, 0x780 ;  /* 0x00000780ff057424 */ /* 0x000fca00078e00ff */
[----:B-1----:R-:W-:-:S05]  /*0a40*/  LOP3.LUT R2, R2, 0x500, R5, 0xd8, !PT ;  /* 0x0000050002027812 */ /* 0x002fca00078ed805 */
[----:B------:R1:W-:Y:S02]  /*0a50*/  STS [UR20+0x8], R2 ;  /* 0x00000802ff007988 */ /* 0x0003e40008000814 */
.L_x_24:
[----:B------:R-:W-:Y:S05]  /*0a60*/  @P2 BRA `(.L_x_26) ;  /* 0x0000000000282947 */ /* 0x000fea0003800000 */
[----:B-1234-:R-:W1:Y:S02]  /*0a70*/  LDS R2, [UR20+0x8] ;  /* 0x00000814ff027984 */ /* 0x01ee640008000800 */
[----:B-1----:R-:W-:-:S05]  /*0a80*/  LOP3.LUT R2, R2, 0x1800, RZ, 0xb8, !PT ;  /* 0x0000180002027812 */ /* 0x002fca00078eb8ff */
[----:B------:R2:W-:Y:S02]  /*0a90*/  STS [UR20+0x8], R2 ;  /* 0x00000802ff007988 */ /* 0x0005e40008000814 */
.L_x_25:
[----:B------:R-:W-:Y:S05]  /*0aa0*/  @P2 BREAK B1 ;  /* 0x0000000000012942 */ /* 0x000fea0003800000 */
[----:B------:R-:W-:Y:S05]  /*0ab0*/  @P2 BRA `(.L_x_27) ;  /* 0x0000000000242947 */ /* 0x000fea0003800000 */
[----:B-12---:R-:W1:Y:S01]  /*0ac0*/  LDS R2, [UR20+0x8] ;  /* 0x00000814ff027984 */ /* 0x006e620008000800 */
[----:B------:R-:W-:-:S05]  /*0ad0*/  IMAD.MOV.U32 R5, RZ, RZ, 0x6000 ;  /* 0x00006000ff057424 */ /* 0x000fca00078e00ff */
[----:B-1----:R-:W-:-:S04]  /*0ae0*/  LOP3.LUT R2, R2, 0x6000, R5, 0xd8, !PT ;  /* 0x0000600002027812 */ /* 0x002fc800078ed805 */
[----:B------:R-:W-:-:S05]  /*0af0*/  LOP3.LUT R2, R2, 0x400000, RZ, 0xb8, !PT ;  /* 0x0040000002027812 */ /* 0x000fca00078eb8ff */
[----:B------:R1:W-:Y:S02]  /*0b00*/  STS [UR20+0x8], R2 ;  /* 0x00000802ff007988 */ /* 0x0003e40008000814 */
.L_x_26:
[----:B------:R-:W-:Y:S05]  /*0b10*/  BSYNC B1 ;  /* 0x0000000000017941 */ /* 0x000fea0003800000 */
.L_x_23:
[----:B-1234-:R-:W1:Y:S02]  /*0b20*/  @!P2 LDS R2, [UR20+0x8] ;  /* 0x00000814ff02a984 */ /* 0x01ee640008000800 */
[----:B-1----:R-:W-:-:S05]  /*0b30*/  @!P2 LOP3.LUT R2, R2, 0x8000, RZ, 0xb8, !PT ;  /* 0x000080000202a812 */ /* 0x002fca00078eb8ff */
[----:B------:R3:W-:Y:S02]  /*0b40*/  @!P2 STS [UR20+0x8], R2 ;  /* 0x00000802ff00a988 */ /* 0x0007e40008000814 */
.L_x_27:
[----:B------:R-:W-:Y:S05]  /*0b50*/  BSYNC B2 ;  /* 0x0000000000027941 */ /* 0x000fea0003800000 */
.L_x_22:
[----:B------:R-:W-:Y:S05]  /*0b60*/  WARPSYNC.ALL ;  /* 0x0000000000007948 */ /* 0x000fea0003800000 */
[----:B------:R-:W-:-:S04]  /*0b70*/  UIADD3 UR25, UR4, 0x80, URZ ;  /* 0x0000008004197890 */ /* 0x000fc8000fffe03f */
[----:B------:R-:W-:-:S04]  /*0b80*/  UIADD3 UR24, UP0, UR25, UR26, URZ ;  /* 0x0000001a19187290 */ /* 0x000fc8000ff1e03f */
[----:B------:R-:W-:Y:S01]  /*0b90*/  ULEA.HI.X.SX32 UR25, UR25, UR27, 0x1, UP0 ;  /* 0x0000001b19197291 */ /* 0x000fe200080f0e3f */
[----:B------:R-:W-:Y:S11]  /*0ba0*/  @P0 BRA `(.L_x_28) ;  /* 0x0000000000280947 */ /* 0x000ff60003800000 */
        /* <DEDUP_REMOVED lines=10> */
.L_x_28:
[----:B------:R-:W-:Y:S05]  /*0c50*/  @P0 BRA `(.L_x_29) ;  /* 0x00000000000c0947 */ /* 0x000fea0003800000 */
[----:B------:R0:W-:Y:S01]  /*0c60*/  UTMACMDFLUSH ;  /* 0x00000000000079b7 */ /* 0x0001e20000000000 */
[----:B------:R-:W-:Y:S05]  /*0c70*/  @P0 BRA `(.L_x_29) ;  /* 0x0000000000040947 */ /* 0x000fea0003800000 */
[----:B------:R-:W-:-:S04]  /*0c80*/  DEPBAR.LE SB0, 0x0 ;  /* 0x000080000000791a */ /* 0x000fc80000000000 */
.L_x_29:
        /* <DEDUP_REMOVED lines=8> */
[----:B----4-:R-:W2:Y:S01]  /*0d10*/  LDC.64 R8, c[0x0][0x220] ;  /* 0x00008800ff087b82 */ /* 0x010ea20000000a00 */
[----:B------:R-:W-:Y:S02]  /*0d20*/  IMAD.MOV.U32 R5, RZ, RZ, 0x70 ;  /* 0x00000070ff057424 */ /* 0x000fe400078e00ff */
[----:B--2---:R2:W-:Y:S03]  /*0d30*/  STS.64 [UR20], R8 ;  /* 0x00000008ff007988 */ /* 0x0045e60008000a14 */
[----:B-1----:R-:W-:-:S05]  /*0d40*/  LOP3.LUT R2, R2, 0x10, R5, 0xd8, !PT ;  /* 0x0000001002027812 */ /* 0x002fca00078ed805 */
[----:B------:R2:W-:Y:S02]  /*0d50*/  STS [UR20+0x8], R2 ;  /* 0x00000802ff007988 */ /* 0x0005e40008000814 */
.L_x_31:
[----:B----4-:R-:W-:Y:S05]  /*0d60*/  BSYNC B2 ;  /* 0x0000000000027941 */ /* 0x010fea0003800000 */
.L_x_30:
[----:B------:R-:W-:Y:S04]  /*0d70*/  BSSY B3, `(.L_x_32) ;  /* 0x0000011000037945 */ /* 0x000fe80003800000 */
[----:B------:R-:W-:Y:S04]  /*0d80*/  BSSY B2, `(.L_x_33) ;  /* 0x000000e000027945 */ /* 0x000fe80003800000 */
[----:B------:R-:W-:Y:S05]  /*0d90*/  @P2 BRA `(.L_x_34) ;  /* 0x0000000000242947 */ /* 0x000fea0003800000 */
[----:B-123--:R-:W1:Y:S01]  /*0da0*/  LDS R2, [UR20+0x34] ;  /* 0x00003414ff027984 */ /* 0x00ee620008000800 */
[----:B------:R-:W-:-:S05]  /*0db0*/  IMAD.MOV.U32 R5, RZ, RZ, 0x3f000000 ;  /* 0x3f000000ff057424 */ /* 0x000fca00078e00ff */
[----:B-1----:R-:W-:-:S05]  /*0dc0*/  LOP3.LUT R2, R2, 0xff000000, R5, 0xb8, !PT ;  /* 0xff00000002027812 */ /* 0x002fca00078eb805 */
[----:B------:R1:W-:Y:S01]  /*0dd0*/  STS [UR20+0x34], R2 ;  /* 0x00003402ff007988 */ /* 0x0003e20008000814 */
[----:B------:R-:W-:Y:S05]  /*0de0*/  @P2 BRA `(.L_x_35) ;  /* 0x00000000001c2947 */ /* 0x000fea0003800000 */
[----:B-1----:R-:W1:Y:S01]  /*0df0*/  LDS R2, [UR20+0x38] ;  /* 0x00003814ff027984 */ /* 0x002e620008000800 */
[----:B------:R-:W-:-:S05]  /*0e00*/  IMAD.MOV.U32 R5, RZ, RZ, 0xff ;  /* 0x000000ffff057424 */ /* 0x000fca00078e00ff */
[----:B-1----:R-:W-:-:S05]  /*0e10*/  LOP3.LUT R2, R2, 0xff, R5, 0xb8, !PT ;  /* 0x000000ff02027812 */ /* 0x002fca00078eb805 */
[----:B------:R4:W-:Y:S02]  /*0e20*/  STS [UR20+0x38], R2 ;  /* 0x00003802ff007988 */ /* 0x0009e40008000814 */
.L_x_34:
[----:B------:R-:W-:Y:S05]  /*0e30*/  @P2 BREAK B2 ;  /* 0x0000000000022942 */ /* 0x000fea0003800000 */
[----:B------:R-:W-:Y:S05]  /*0e40*/  @P2 BRA `(.L_x_36) ;  /* 0x00000000000c2947 */ /* 0x000fea0003800000 */
[----:B------:R1:W-:Y:S02]  /*0e50*/  STS [UR20+0x20], R7 ;  /* 0x00002007ff007988 */ /* 0x0003e40008000814 */
.L_x_35:
[----:B------:R-:W-:Y:S05]  /*0e60*/  BSYNC B2 ;  /* 0x0000000000027941 */ /* 0x000fea0003800000 */
.L_x_33:
[----:B------:R1:W-:Y:S02]  /*0e70*/  @!P2 STS [UR20+0x24], R6 ;  /* 0x00002406ff00a988 */ /* 0x0003e40008000814 */
.L_x_36:
[----:B------:R-:W-:Y:S05]  /*0e80*/  BSYNC B3 ;  /* 0x0000000000037941 */ /* 0x000fea0003800000 */
.L_x_32:
[----:B------:R-:W-:Y:S05]  /*0e90*/  WARPSYNC.ALL ;  /* 0x0000000000007948 */ /* 0x000fea0003800000 */
[----:B------:R-:W-:Y:S04]  /*0ea0*/  BSSY B3, `(.L_x_37) ;  /* 0x000000e000037945 */ /* 0x000fe80003800000 */
[----:B------:R-:W-:Y:S05]  /*0eb0*/  @P2 BRA `(.L_x_38) ;  /* 0x0000000000302947 */ /* 0x000fea0003800000 */
[----:B------:R-:W5:Y:S01]  /*0ec0*/  LDS R4, [UR20+0x34] ;  /* 0x00003414ff047984 */ /* 0x000f620008000800 */
[----:B--2---:R-:W2:Y:S03]  /*0ed0*/  LDC.64 R8, c[0x0][0x248] ;  /* 0x00009200ff087b82 */ /* 0x004ea60000000a00 */
[----:B-1-34-:R-:W1:Y:S01]  /*0ee0*/  LDS R2, [UR20+0x1c] ;  /* 0x00001c14ff027984 */ /* 0x01ae620008000800 */
[C---:B--2---:R-:W-:Y:S01]  /*0ef0*/  SHF.L.U64.HI R6, R8.reuse, 0x1, R9 ;  /* 0x0000000108067819 */ /* 0x044fe20000010209 */
[----:B------:R-:W-:-:S03]  /*0f00*/  IMAD.SHL.U32 R5, R8, 0x2, RZ ;  /* 0x0000000208057824 */ /* 0x000fc600078e00ff */
[--C-:B------:R-:W-:Y:S02]  /*0f10*/  SHF.R.U32.HI R7, RZ, 0x4, R6.reuse ;  /* 0x00000004ff077819 */ /* 0x100fe40000011606 */
[----:B------:R-:W-:-:S05]  /*0f20*/  SHF.R.U64 R5, R5, 0x4, R6 ;  /* 0x0000000405057819 */ /* 0x000fca0000001206 */
[----:B------:R2:W-:Y:S01]  /*0f30*/  STS [UR20+0xc], R5 ;  /* 0x00000c05ff007988 */ /* 0x0005e20008000814 */
[----:B-----5:R-:W-:Y:S02]  /*0f40*/  LOP3.LUT R4, R4, 0x7, RZ, 0xb8, !PT ;  /* 0x0000000704047812 */ /* 0x020fe400078eb8ff */
[----:B-1----:R-:W-:-:S03]  /*0f50*/  LOP3.LUT R2, R2, 0xf, R7, 0xb8, !PT ;  /* 0x0000000f02027812 */ /* 0x002fc600078eb807 */
[----:B------:R2:W-:Y:S04]  /*0f60*/  STS [UR20+0x34], R4 ;  /* 0x00003404ff007988 */ /* 0x0005e80008000814 */
[----:B------:R2:W-:Y:S02]  /*0f70*/  STS [UR20+0x1c], R2 ;  /* 0x00001c02ff007988 */ /* 0x0005e40008000814 */
.L_x_38:
[----:B------:R-:W-:Y:S05]  /*0f80*/  BSYNC B3 ;  /* 0x0000000000037941 */ /* 0x000fea0003800000 */
.L_x_37:
        /* <DEDUP_REMOVED lines=11> */
.L_x_41:
[----:B------:R-:W-:Y:S05]  /*1040*/  @P2 BRA `(.L_x_43) ;  /* 0x0000000000282947 */ /* 0x000fea0003800000 */
[----:B-1234-:R-:W1:Y:S02]  /*1050*/  LDS R2, [UR20+0x8] ;  /* 0x00000814ff027984 */ /* 0x01ee640008000800 */
[----:B-1----:R-:W-:-:S05]  /*1060*/  LOP3.LUT R2, R2, 0x1800, RZ, 0xb8, !PT ;  /* 0x0000180002027812 */ /* 0x002fca00078eb8ff */
[----:B------:R2:W-:Y:S02]  /*1070*/  STS [UR20+0x8], R2 ;  /* 0x00000802ff007988 */ /* 0x0005e40008000814 */
.L_x_42:
[----:B------:R-:W-:Y:S05]  /*1080*/  @P2 BREAK B4 ;  /* 0x0000000000042942 */ /* 0x000fea0003800000 */
[----:B------:R-:W-:Y:S05]  /*1090*/  @P2 BRA `(.L_x_44) ;  /* 0x0000000000242947 */ /* 0x000fea0003800000 */
[----:B-12---:R-:W1:Y:S01]  /*10a0*/  LDS R2, [UR20+0x8] ;  /* 0x00000814ff027984 */ /* 0x006e620008000800 */
[----:B------:R-:W-:-:S05]  /*10b0*/  IMAD.MOV.U32 R5, RZ, RZ, 0x6000 ;  /* 0x00006000ff057424 */ /* 0x000fca00078e00ff */
[----:B-1----:R-:W-:-:S04]  /*10c0*/  LOP3.LUT R2, R2, 0x6000, R5, 0xd8, !PT ;  /* 0x0000600002027812 */ /* 0x002fc800078ed805 */
[----:B------:R-:W-:-:S05]  /*10d0*/  LOP3.LUT R2, R2, 0x400000, RZ, 0xb8, !PT ;  /* 0x0040000002027812 */ /* 0x000fca00078eb8ff */
[----:B------:R1:W-:Y:S02]  /*10e0*/  STS [UR20+0x8], R2 ;  /* 0x00000802ff007988 */ /* 0x0003e40008000814 */
.L_x_43:
[----:B------:R-:W-:Y:S05]  /*10f0*/  BSYNC B4 ;  /* 0x0000000000047941 */ /* 0x000fea0003800000 */
.L_x_40:
[----:B-1234-:R-:W1:Y:S02]  /*1100*/  @!P2 LDS R2, [UR20+0x8] ;  /* 0x00000814ff02a984 */ /* 0x01ee640008000800 */
[----:B-1----:R-:W-:-:S05]  /*1110*/  @!P2 LOP3.LUT R2, R2, 0x8000, RZ, 0xb8, !PT ;  /* 0x000080000202a812 */ /* 0x002fca00078eb8ff */
[----:B------:R3:W-:Y:S02]  /*1120*/  @!P2 STS [UR20+0x8], R2 ;  /* 0x00000802ff00a988 */ /* 0x0007e40008000814 */
.L_x_44:
[----:B------:R-:W-:Y:S05]  /*1130*/  BSYNC B3 ;  /* 0x0000000000037941 */ /* 0x000fea0003800000 */
.L_x_39:
[----:B------:R-:W-:Y:S05]  /*1140*/  WARPSYNC.ALL ;  /* 0x0000000000007948 */ /* 0x000fea0003800000 */
[----:B------:R4:W-:Y:S01]  /*1150*/  STL [R1], RZ ;  /* 0x000000ff01007387 */ /* 0x0009e20000100800 */
[----:B------:R-:W-:Y:S01]  /*1160*/  UIADD3 UR4, UR4, 0x100, URZ ;  /* 0x0000010004047890 */ /* 0x000fe2000fffe03f */
[----:B------:R-:W-:Y:S02]  /*1170*/  ISETP.GE.AND P1, PT, R13, 0x1, PT ;  /* 0x000000010d00780c */ /* 0x000fe40003f26270 */
[----:B------:R-:W-:Y:S01]  /*1180*/  SHF.R.U32.HI R6, RZ, 0x5, R20 ;  /* 0x00000005ff067819 */ /* 0x000fe20000011614 */
[----:B------:R-:W-:-:S04]  /*1190*/  UIADD3 UR26, UP0, UR4, UR26, URZ ;  /* 0x0000001a041a7290 */ /* 0x000fc8000ff1e03f */
[----:B------:R-:W-:Y:S01]  /*11a0*/  ULEA.HI.X.SX32 UR27, UR4, UR27, 0x1, UP0 ;  /* 0x0000001b041b7291 */ /* 0x000fe200080f0e3f */
[----:B----4-:R-:W-:Y:S11]  /*11b0*/  @P0 BRA `(.L_x_45) ;  /* 0x0000000000280947 */ /* 0x010ff60003800000 */
        /* <DEDUP_REMOVED lines=10> */
.L_x_45:
[----:B------:R-:W-:Y:S05]  /*1260*/  @P0 BRA `(.L_x_46) ;  /* 0x00000000000c0947 */ /* 0x000fea0003800000 */
[----:B------:R0:W-:Y:S01]  /*1270*/  UTMACMDFLUSH ;  /* 0x00000000000079b7 */ /* 0x0001e20000000000 */
[----:B------:R-:W-:Y:S05]  /*1280*/  @P0 BRA `(.L_x_46) ;  /* 0x0000000000040947 */ /* 0x000fea0003800000 */
[----:B------:R-:W-:-:S04]  /*1290*/  DEPBAR.LE SB0, 0x0 ;  /* 0x000080000000791a */ /* 0x000fc80000000000 */
.L_x_46:
[----:B------:R1:W-:Y:S01]  /*12a0*/  STL [R1+0x4], RZ ;  /* 0x000004ff01007387 */ /* 0x0003e20000100800 */
[----:B------:R-:W-:Y:S05]  /*12b0*/  WARPSYNC.ALL ;  /* 0x0000000000007948 */ /* 0x000fea0003800000 */
[----:B------:R1:W-:Y:S01]  /*12c0*/  STL [R1+0x8], RZ ;  /* 0x000008ff01007387 */ /* 0x0003e20000100800 */
[----:B-----5:R-:W-:Y:S01]  /*12d0*/  VOTEU.ALL UP0, P2 ;  /* 0x00000000003f7886 */ /* 0x020fe20001000000 */
[----:B------:R-:W-:Y:S01]  /*12e0*/  UMOV UR4, 0x1 ;  /* 0x0000000100047882 */ /* 0x000fe20000000000 */
[----:B------:R-:W-:Y:S01]  /*12f0*/  VOTEU.ALL UP1, P2 ;  /* 0x00000000003f7886 */ /* 0x000fe20001020000 */
[----:B------:R1:W-:Y:S01]  /*1300*/  STL [R1+0xc], RZ ;  /* 0x00000cff01007387 */ /* 0x0003e20000100800 */
[----:B------:R-:W-:Y:S01]  /*1310*/  R2UR UR21, R6 ;  /* 0x00000000061572ca */ /* 0x000fe200000e0000 */
[----:B------:R-:W-:-:S04]  /*1320*/  @!UP0 UIADD3 UR6, -UR4, 0x100000, URZ ;  /* 0x0010000004068890 */ /* 0x000fc8000fffe13f */
[----:B------:R-:W-:Y:S02]  /*1330*/  @!UP0 USHF.L.U32 UR7, UR6, 0xb, URZ ;  /* 0x0000000b06078899 */ /* 0x000fe4000800063f */
[----:B------:R-:W-:Y:S01]  /*1340*/  @!UP0 USHF.L.U32 UR6, UR6, 0x1, URZ ;  /* 0x0000000106068899 */ /* 0x000fe2000800063f */
[----:B------:R-:W-:Y:S01]  /*1350*/  CS2R R152, SRZ ;  /* 0x0000000000987805 */ /* 0x000fe2000001ff00 */
[----:B------:R1:W-:Y:S01]  /*1360*/  STL [R1+0x10], RZ ;  /* 0x000010ff01007387 */ /* 0x0003e20000100800 */
[----:B------:R-:W-:-:S04]  /*1370*/  @!UP0 UIADD3 UR4, -UR4, 0x100000, URZ ;  /* 0x0010000004048890 */ /* 0x000fc8000fffe13f */
[----:B------:R-:W-:Y:S02]  /*1380*/  @!UP0 USHF.L.U32 UR5, UR4, 0xb, URZ ;  /* 0x0000000b04058899 */ /* 0x000fe4000800063f */
[----:B------:R-:W-:Y:S01]  /*1390*/  @!UP0 USHF.L.U32 UR4, UR4, 0x1, URZ ;  /* 0x0000000104048899 */ /* 0x000fe2000800063f */
[----:B------:R-:W-:Y:S01]  /*13a0*/  CS2R R154, SRZ ;  /* 0x00000000009a7805 */ /* 0x000fe2000001ff00 */
[----:B------:R-:W-:Y:S01]  /*13b0*/  VOTEU.ALL UP0, P2 ;  /* 0x00000000003f7886 */ /* 0x000fe20001000000 */
[----:B------:R1:W-:Y:S01]  /*13c0*/  STL [R1+0x14], RZ ;  /* 0x000014ff01007387 */ /* 0x0003e20000100800 */
[----:B------:R-:W-:Y:S01]  /*13d0*/  USHF.L.U32 UR28, UR29, 0x7, URZ ;  /* 0x000000071d1c7899 */ /* 0x000fe2000800063f */
[----:B------:R-:W-:Y:S01]  /*13e0*/  CS2R R156, SRZ ;  /* 0x00000000009c7805 */ /* 0x000fe2000001ff00 */
[----:B------:R-:W-:Y:S01]  /*13f0*/  USHF.L.U32 UR11, UR30, 0x8, URZ ;  /* 0x000000081e0b7899 */ /* 0x000fe2000800063f */
[----:B------:R1:W-:Y:S01]  /*1400*/  STL [R1+0x18], RZ ;  /* 0x000018ff01007387 */ /* 0x0003e20000100800 */
[----:B------:R-:W-:-:S02]  /*1410*/  CS2R R158, SRZ ;  /* 0x00000000009e7805 */ /* 0x000fc4000001ff00 */
[----:B------:R-:W-:Y:S02]  /*1420*/  CS2R R160, SRZ ;  /* 0x0000000000a07805 */ /* 0x000fe4000001ff00 */
[----:B------:R-:W-:Y:S01]  /*1430*/  CS2R R162, SRZ ;  /* 0x0000000000a27805 */ /* 0x000fe2000001ff00 */
[----:B------:R1:W-:Y:S01]  /*1440*/  STL [R1+0x1c], RZ ;  /* 0x00001cff01007387 */ /* 0x0003e20000100800 */
[----:B------:R-:W-:Y:S02]  /*1450*/  CS2R R164, SRZ ;  /* 0x0000000000a47805 */ /* 0x000fe4000001ff00 */
[----:B------:R-:W-:Y:S02]  /*1460*/  CS2R R166, SRZ ;  /* 0x0000000000a67805 */ /* 0x000fe4000001ff00 */
[----:B------:R-:W-:Y:S01]  /*1470*/  CS2R R168, SRZ ;  /* 0x0000000000a87805 */ /* 0x000fe2000001ff00 */
        /* <DEDUP_REMOVED lines=96> */
[----:B------:R-:W-:Y:S01]  /*1a80*/  BAR.SYNC.DEFER_BLOCKING 0x0 ;  /* 0x0000000000007b1d */ /* 0x000fe20000010000 */
[----:B------:R-:W-:-:S02]  /*1a90*/  CS2R R58, SRZ ;  /* 0x00000000003a7805 */ /* 0x000fc4000001ff00 */
[----:B------:R-:W-:Y:S02]  /*1aa0*/  CS2R R60, SRZ ;  /* 0x00000000003c7805 */ /* 0x000fe4000001ff00 */
[----:B------:R-:W-:Y:S02]  /*1ab0*/  CS2R R62, SRZ ;  /* 0x00000000003e7805 */ /* 0x000fe4000001ff00 */
[----:B------:R-:W-:Y:S02]  /*1ac0*/  CS2R R64, SRZ ;  /* 0x0000000000407805 */ /* 0x000fe4000001ff00 */
        /* <DEDUP_REMOVED lines=13> */
[----:B------:R-:W-:Y:S01]  /*1ba0*/  CS2R R86, SRZ ;  /* 0x0000000000567805 */ /* 0x000fe2000001ff00 */
[----:B------:R1:W-:Y:S04]  /*1bb0*/  STL [R1+0x8c], RZ ;  /* 0x00008cff01007387 */ /* 0x0003e80000100800 */
[----:B------:R1:W-:Y:S04]  /*1bc0*/  STL [R1+0x90], RZ ;  /* 0x000090ff01007387 */ /* 0x0003e80000100800 */
[----:B------:R-:W2:Y:S02]  /*1bd0*/  FENCE.VIEW.ASYNC.S ;  /* 0x00000000000073c6 */ /* 0x000ea40000000000 */
[----:B--2---:R1:W2:Y:S02]  /*1be0*/  @!UP0 SYNCS.EXCH.64 URZ, [UR20+0xc000], UR6 ;  /* 0x00c00006143f85b2 */ /* 0x0042a40008000100 */
[----:B------:R1:W-:Y:S04]  /*1bf0*/  STL [R1+0x94], RZ ;  /* 0x000094ff01007387 */ /* 0x0003e80000100800 */
        /* <DEDUP_REMOVED lines=18> */
[----:B------:R1:W-:Y:S01]  /*1d20*/  STL [R1+0xe0], RZ ;  /* 0x0000e0ff01007387 */ /* 0x0003e20000100800 */
[----:B--2---:R-:W-:Y:S06]  /*1d30*/  BAR.SYNC.DEFER_BLOCKING 0x0 ;  /* 0x0000000000007b1d */ /* 0x004fec0000010000 */
[----:B------:R1:W-:Y:S04]  /*1d40*/  STL [R1+0xe4], RZ ;  /* 0x0000e4ff01007387 */ /* 0x0003e80000100800 */
[----:B------:R1:W-:Y:S04]  /*1d50*/  STL [R1+0xe8], RZ ;  /* 0x0000e8ff01007387 */ /* 0x0003e80000100800 */
[----:B------:R1:W-:Y:S04]  /*1d60*/  STL [R1+0xec], RZ ;  /* 0x0000ecff01007387 */ /* 0x0003e80000100800 */
[----:B------:R1:W-:Y:S04]  /*1d70*/  STL [R1+0xf0], RZ ;  /* 0x0000f0ff01007387 */ /* 0x0003e80000100800 */
[----:B------:R1:W-:Y:S01]  /*1d80*/  STL [R1+0xf4], RZ ;  /* 0x0000f4ff01007387 */ /* 0x0003e20000100800 */
[----:B------:R1:W2:Y:S03]  /*1d90*/  @!UP1 SYNCS.EXCH.64 URZ, [UR20+0xc008], UR4 ;  /* 0x00c00804143f95b2 */ /* 0x0002a60008000100 */
[----:B------:R1:W-:Y:S04]  /*1da0*/  STL [R1+0xf8], RZ ;  /* 0x0000f8ff01007387 */ /* 0x0003e80000100800 */
[----:B------:R1:W-:Y:S01]  /*1db0*/  STL [R1+0xfc], RZ ;  /* 0x0000fcff01007387 */ /* 0x0003e20000100800 */
[----:B------:R-:W-:Y:S05]  /*1dc0*/  @!P1 BRA `(.L_x_47) ;  /* 0x0000001400f89947 */ /* 0x000fea0003800000 */
[----:B------:R1:W-:Y:S01]  /*1dd0*/  STL [R1], RZ ;  /* 0x000000ff01007387 */ /* 0x0003e20000100800 */
[----:B------:R-:W-:Y:S02]  /*1de0*/  CS2R R152, SRZ ;  /* 0x0000000000987805 */ /* 0x000fe4000001ff00 */
        /* <DEDUP_REMOVED lines=127> */
[----:B-1----:R-:W-:Y:S01]  /*25e0*/  UMOV UR4, URZ ;  /* 0x0000003f00047c82 */ /* 0x002fe20008000000 */
[----:B------:R-:W-:-:S02]  /*25f0*/  UMOV UR10, URZ ;  /* 0x0000003f000a7c82 */ /* 0x000fc40008000000 */
        /* <DEDUP_REMOVED lines=30> */
[----:B--2---:R1:W-:Y:S02]  /*27e0*/  STL [R1+0xfc], RZ ;  /* 0x0000fcff01007387 */ /* 0x0043e40000100800 */
.L_x_49:
[----:B------:R-:W-:Y:S01]  /*27f0*/  BAR.SYNC.DEFER_BLOCKING 0x0 ;  /* 0x0000000000007b1d */ /* 0x000fe20000010000 */
[----:B------:R-:W-:Y:S01]  /*2800*/  ULEA UR18, UR4, UR20, 0x3 ;  /* 0x0000001404127291 */ /* 0x000fe2000f8e183f */
[----:B---3--:R-:W-:Y:S01]  /*2810*/  @!P2 IMAD.MOV.U32 R2, RZ, RZ, 0x6000 ;  /* 0x00006000ff02a424 */ /* 0x008fe200078e00ff */
[----:B------:R-:W-:Y:S01]  /*2820*/  ELECT P0, URZ, PT ;  /* 0x00000000003f782f */ /* 0x000fe20003800000 */
[----:B------:R-:W-:-:S03]  /*2830*/  ULEA UR8, UR4, UR20, 0xe ;  /* 0x0000001404087291 */ /* 0x000fc6000f8e703f */
[----:B------:R-:W-:Y:S02]  /*2840*/  ISETP.LT.U32.AND P0, PT, R3, 0x20, P0 ;  /* 0x000000200300780c */ /* 0x000fe40000701070 */
[----:B------:R-:W-:Y:S01]  /*2850*/  ELECT P1, URZ, PT ;  /* 0x00000000003f782f */ /* 0x000fe20003820000 */
[----:B------:R-:W-:-:S03]  /*2860*/  ULEA UR5, UR4, UR20, 0xd ;  /* 0x0000001404057291 */ /* 0x000fc6000f8e683f */
[----:B------:R-:W-:Y:S01]  /*2870*/  ISETP.LT.U32.AND P1, PT, R3, 0x40, P1 ;  /* 0x000000400300780c */ /* 0x000fe20000f21070 */
[----:B------:R-:W-:Y:S02]  /*2880*/  ULOP3.LUT UR12, UR21, 0x1, URZ, 0xc0, !UPT ;  /* 0x00000001150c7892 */ /* 0x000fe4000f8ec03f */
[----:B------:R-:W-:Y:S02]  /*2890*/  UIADD3 UR5, UR5, 0x8000, URZ ;  /* 0x0000800005057890 */ /* 0x000fe4000fffe03f */
[----:B------:R-:W-:Y:S02]  /*28a0*/  ULEA UR14, UR12, UR28, 0x6 ;  /* 0x0000001c0c0e7291 */ /* 0x000fe4000f8e303f */
[----:B------:R-:W-:Y:S01]  /*28b0*/  ULEA UR12, UR12, UR5, 0xc ;  /* 0x000000050c0c7291 */ /* 0x000fe2000f8e603f */
[----:B------:R-:W-:Y:S01]  /*28c0*/  VOTEU.ANY UP0, P0 ;  /* 0x00000000003f7886 */ /* 0x000fe20000000100 */
[----:B------:R-:W-:Y:S01]  /*28d0*/  VOTEU.ANY UP2, P0 ;  /* 0x00000000003f7886 */ /* 0x000fe20000040100 */
[----:B------:R-:W-:Y:S01]  /*28e0*/  UMOV UR15, UR10 ;  /* 0x0000000a000f7c82 */ /* 0x000fe20008000000 */
[----:B------:R2:W-:Y:S01]  /*28f0*/  @!P2 SYNCS.ARRIVE.TRANS64 RZ, [UR18+0xc000], R2 ;  /* 0x00c00002ffffa9a7 */ /* 0x0005e20008000012 */
[----:B------:R3:W-:Y:S06]  /*2900*/  MEMBAR.ALL.CTA ;  /* 0x0000000000007992 */ /* 0x0007ec0000008000 */
[----:B---3--:R-:W3:Y:S01]  /*2910*/  FENCE.VIEW.ASYNC.S ;  /* 0x00000000000073c6 */ /* 0x008ee20000000000 */
[----:B------:R-:W-:Y:S01]  /*2920*/  @UP0 UIADD3 UR9, UR18, 0xc000, URZ ;  /* 0x0000c00012090890 */ /* 0x000fe2000fffe03f */
[----:B------:R-:W-:Y:S01]  /*2930*/  @UP0 UMOV UR6, UR22 ;  /* 0x0000001600060c82 */ /* 0x000fe20008000000 */
[----:B------:R-:W-:Y:S01]  /*2940*/  @UP0 UMOV UR7, UR23 ;  /* 0x0000001700070c82 */ /* 0x000fe20008000000 */
[----:B---3--:R-:W-:Y:S01]  /*2950*/  VOTEU.ANY UP1, P1 ;  /* 0x00000000003f7886 */ /* 0x008fe20000820100 */
[----:B------:R-:W-:Y:S01]  /*2960*/  VOTEU.ANY UP3, P1 ;  /* 0x00000000003f7886 */ /* 0x000fe20000860100 */
[----:B--2---:R-:W-:-:S03]  /*2970*/  SHF.L.U32 R2, R0, 0x1f, RZ ;  /* 0x0000001f00027819 */ /* 0x004fc600000006ff */
[----:B------:R-:W-:Y:S01]  /*2980*/  @UP1 UIADD3 UR13, UR18, 0xc000, URZ ;  /* 0x0000c000120d1890 */ /* 0x000fe2000fffe03f */
[----:B------:R-:W-:Y:S01]  /*2990*/  @UP1 UMOV UR16, UR24 ;  /* 0x0000001800101c82 */ /* 0x000fe20008000000 */
[----:B------:R-:W-:Y:S01]  /*29a0*/  @UP1 UMOV UR17, UR25 ;  /* 0x0000001900111c82 */ /* 0x000fe20008000000 */
[----:B------:R-:W-:Y:S06]  /*29b0*/  BAR.SYNC.DEFER_BLOCKING 0x0 ;  /* 0x0000000000007b1d */ /* 0x000fec0000010000 */
[----:B------:R2:W-:Y:S02]  /*29c0*/  @UP2 UTMALDG.2D [UR8], [UR6] ;  /* 0x00000008060025b4 */ /* 0x0005e40008008000 */
[----:B------:R-:W-:Y:S06]  /*29d0*/  BAR.SYNC.DEFER_BLOCKING 0x0 ;  /* 0x0000000000007b1d */ /* 0x000fec0000010000 */
[----:B------:R2:W-:Y:S02]  /*29e0*/  @UP3 UTMALDG.2D [UR12], [UR16] ;  /* 0x0000000c100035b4 */ /* 0x0005e40008008000 */
[----:B------:R-:W-:Y:S06]  /*29f0*/  BAR.SYNC.DEFER_BLOCKING 0x0 ;  /* 0x0000000000007b1d */ /* 0x000fec0000010000 */
[----:B------:R-:W3:Y:S02]  /*2a00*/  SYNCS.PHASECHK.TRANS64.TRYWAIT P0, [UR18+0xc000], R2 ;  /* 0x00c00002ff0075a7 */ /* 0x000ee40008000152 */
[----:B--23--:R-:W-:Y:S05]  /*2a10*/  @!P0 BRA `(.L_x_48) ;  /* 0x0000001c00208947 */ /* 0x00cfea0003800000 */
.L_x_50:
[----:B------:R-:W-:Y:S01]  /*2a20*/  STL.64 [R1+0x1f8], R86 ;  /* 0x0001f85601007387 */ /* 0x000fe20000100a00 */
[----:B------:R-:W-:Y:S01]  /*2a30*/  USHF.R.U32.HI UR5, URZ, 0x4, UR5 ;  /* 0x000000043f057899 */ /* 0x000fe20008011605 */
[----:B------:R-:W2:Y:S02]  /*2a40*/  LDC R2, c[0x0][0x230] ;  /* 0x00008c00ff027b82 */ /* 0x000ea40000000800 */
[----:B------:R-:W-:Y:S04]  /*2a50*/  STL.64 [R1+0x1f0], R84 ;  /* 0x0001f05401007387 */ /* 0x000fe80000100a00 */
        /* <DEDUP_REMOVED lines=29> */
[----:B------:R3:W-:Y:S04]  /*2c30*/  STL.64 [R1+0x100], R24 ;  /* 0x0001001801007387 */ /* 0x0007e80000100a00 */
[----:B---3--:R-:W3:Y:S04]  /*2c40*/  LDL.LU.64 R24, [R1] ;  /* 0x0000000001187983 */ /* 0x008ee80000300a00 */
[----:B------:R-:W3:Y:S04]  /*2c50*/  LDL.LU.64 R26, [R1+0x8] ;  /* 0x00000800011a7983 */ /* 0x000ee80000300a00 */
        /* <DEDUP_REMOVED lines=29> */
[----:B------:R-:W3:Y:S01]  /*2e30*/  LDL.LU.64 R86, [R1+0xf8] ;  /* 0x0000f80001567983 */ /* 0x000ee20000300a00 */
[----:B------:R-:W-:-:S02]  /*2e40*/  USHF.R.U32.HI UR12, URZ, 0x4, UR8 ;  /* 0x000000043f0c7899 */ /* 0x000fc40008011608 */
[----:B------:R-:W-:Y:S02]  /*2e50*/  USGXT.U32 UR6, UR5, 0xe ;  /* 0x0000000e0506789a */ /* 0x000fe40008000000 */
[----:B------:R-:W-:Y:S02]  /*2e60*/  USGXT.U32 UR12, UR12, 0xe ;  /* 0x0000000e0c0c789a */ /* 0x000fe40008000000 */
[----:B------:R-:W-:Y:S01]  /*2e70*/  ULOP3.LUT UR14, UR6, 0x1000000, URZ, 0xfc, !UPT ;  /* 0x01000000060e7892 */ /* 0x000fe2000f8efc3f */
[----:B------:R-:W-:Y:S01]  /*2e80*/  UMOV UR13, 0x80000020 ;  /* 0x80000020000d7882 */ /* 0x000fe20000000000 */
[----:B------:R-:W-:Y:S01]  /*2e90*/  UMOV UR15, 0x40000040 ;  /* 0x40000040000f7882 */ /* 0x000fe20000000000 */
[----:B------:R-:W-:Y:S01]  /*2ea0*/  UIADD3 UR16, UP0, UR12, 0x2, URZ ;  /* 0x000000020c107890 */ /* 0x000fe2000ff1e03f */
[----:B------:R-:W-:Y:S01]  /*2eb0*/  UMOV UR5, URZ ;  /* 0x0000003f00057c82 */ /* 0x000fe20008000000 */
[----:B------:R-:W-:Y:S01]  /*2ec0*/  UMOV UR18, 0x1000080 ;  /* 0x0100008000127882 */ /* 0x000fe20000000000 */
[----:B------:R-:W-:Y:S01]  /*2ed0*/  UMOV UR19, 0x40000040 ;  /* 0x4000004000137882 */ /* 0x000fe20000000000 */
[----:B------:R-:W-:Y:S01]  /*2ee0*/  UMOV UR7, URZ ;  /* 0x0000003f00077c82 */ /* 0x000fe20008000000 */
[----:B------:R-:W-:-:S02]  /*2ef0*/  UIADD3.X UR17, UR5, -0x7fffffe0, URZ, UP0, !UPT ;  /* 0x8000002005117890 */ /* 0x000fc400087fe43f */
[----:B------:R-:W-:Y:S01]  /*2f00*/  UIADD3.64 UR18, UR6, UR18, URZ ;  /* 0x0000001206127297 */ /* 0x000fe2000fffe03f */
[----:B---3--:R-:W-:-:S06]  /*2f10*/  WARPGROUP.ARRIVE ;  /* 0x00000000000079c5 */ /* 0x008fcc0000000000 */
[----:B------:R-:W-:Y:S01]  /*2f20*/  HGMMA.64x128x16.F32.BF16 R24, gdesc[UR12].tnspB, R24, gsb0 ;  /* 0x41e000000c1879f0 */ /* 0x000fe20008001818 */
[----:B------:R-:W-:Y:S02]  /*2f30*/  UIADD3.64 UR12, UR16, 0xfe, URZ ;  /* 0x000000fe100c7897 */ /* 0x000fe4000fffe03f */
[----:B------:R-:W-:Y:S02]  /*2f40*/  WARPGROUP.DEPBAR.LE gsb0, 0x0 ;  /* 0x00008000000079c5 */ /* 0x000fe40000010000 */
[----:B------:R-:W-:-:S07]  /*2f50*/  WARPGROUP.ARRIVE ;  /* 0x00000000000079c5 */ /* 0x000fce0000000000 */
[----:B------:R-:W-:Y:S01]  /*2f60*/  HGMMA.64x128x16.F32.BF16 R24, gdesc[UR16].tnspB, R24, gsb0 ;  /* 0x41e00000101879f0 */ /* 0x000fe20008001818 */
[----:B------:R-:W-:Y:S01]  /*2f70*/  UIADD3.64 UR32, UR16, 0x100, URZ ;  /* 0x0000010010207897 */ /* 0x000fe2000fffe03f */
[----:B------:R-:W-:Y:S01]  /*2f80*/  UMOV UR34, UR18 ;  /* 0x0000001200227c82 */ /* 0x000fe20008000000 */
[----:B------:R-:W-:Y:S01]  /*2f90*/  UMOV UR35, UR19 ;  /* 0x0000001300237c82 */ /* 0x000fe20008000000 */
[----:B------:R-:W-:Y:S02]  /*2fa0*/  WARPGROUP.DEPBAR.LE gsb0, 0x0 ;  /* 0x00008000000079c5 */ /* 0x000fe40000010000 */
[----:B------:R-:W-:Y:S01]  /*2fb0*/  WARPGROUP.ARRIVE ;  /* 0x00000000000079c5 */ /* 0x000fe20000000000 */
[----:B------:R-:W-:Y:S04]  /*2fc0*/  STL.64 [R1], R24 ;  /* 0x0000001801007387 */ /* 0x000fe80000100a00 */
[----:B------:R-:W-:Y:S01]  /*2fd0*/  STL.64 [R1+0x8], R26 ;  /* 0x0000081a01007387 */ /* 0x000fe20000100a00 */
[----:B------:R-:W-:Y:S03]  /*2fe0*/  HGMMA.64x128x16.F32.BF16 R152, gdesc[UR12].tnspB, R152, gsb0 ;  /* 0x41e000000c9879f0 */ /* 0x000fe60008001898 */
        /* <DEDUP_REMOVED lines=30> */
[----:B---3--:R-:W3:Y:S01]  /*31d0*/  LDL.LU.64 R86, [R1+0x1f8] ;  /* 0x0001f80001567983 */ /* 0x008ee20000300a00 */
[----:B------:R-:W-:-:S02]  /*31e0*/  WARPGROUP.DEPBAR.LE gsb0, 0x0 ;  /* 0x00008000000079c5 */ /* 0x000fc40000010000 */
[----:B------:R-:W-:Y:S01]  /*31f0*/  WARPGROUP.ARRIVE ;  /* 0x00000000000079c5 */ /* 0x000fe20000000000 */
[----:B------:R-:W3:Y:S04]  /*3200*/  LDL.LU.64 R84, [R1+0x1f0] ;  /* 0x0001f00001547983 */ /* 0x000ee80000300a00 */
[----:B------:R-:W3:Y:S01]  /*3210*/  LDL.LU.64 R82, [R1+0x1e8] ;  /* 0x0001e80001527983 */ /* 0x000ee20000300a00 */
[----:B------:R-:W-:Y:S03]  /*3220*/  HGMMA.64x128x16.F32.BF16 R152, gdesc[UR32].tnspB, R152, gsb0 ;  /* 0x41e00000209879f0 */ /* 0x000fe60008001898 */
        /* <DEDUP_REMOVED lines=29> */
[----:B------:R-:W-:-:S02]  /*3400*/  UIADD3.64 UR12, UR16, 0x1fe, URZ ;  /* 0x000001fe100c7897 */ /* 0x000fc4000fffe03f */
[----:B------:R-:W-:Y:S01]  /*3410*/  UIADD3.64 UR32, UR16, 0x200, URZ ;  /* 0x0000020010207897 */ /* 0x000fe2000fffe03f */
[----:B------:R-:W-:Y:S01]  /*3420*/  UMOV UR34, UR18 ;  /* 0x0000001200227c82 */ /* 0x000fe20008000000 */
[----:B------:R-:W-:Y:S01]  /*3430*/  UMOV UR35, UR19 ;  /* 0x0000001300237c82 */ /* 0x000fe20008000000 */
[----:B------:R-:W-:Y:S02]  /*3440*/  UIADD3 UR10, UR10, 0x20, URZ ;  /* 0x000000200a0a7890 */ /* 0x000fe4000fffe03f */
[----:B------:R-:W-:-:S04]  /*3450*/  UIADD3 UR4, UR4, 0x1, URZ ;  /* 0x0000000104047890 */ /* 0x000fc8000fffe03f */
[----:B--2---:R-:W-:Y:S01]  /*3460*/  ISETP.LE.AND P0, PT, R2, UR10, PT ;  /* 0x0000000a02007c0c */ /* 0x004fe2000bf03270 */
[----:B------:R-:W-:-:S04]  /*3470*/  UISETP.NE.U32.AND UP0, UPT, UR4, 0x2, UPT ;  /* 0x000000020400788c */ /* 0x000fc8000bf05070 */
[----:B------:R-:W-:Y:S01]  /*3480*/  USEL UR5, URZ, 0x1, UP0 ;  /* 0x000000013f057887 */ /* 0x000fe20008000000 */
[----:B------:R-:W-:Y:S02]  /*3490*/  WARPGROUP.DEPBAR.LE gsb0, 0x0 ;  /* 0x00008000000079c5 */ /* 0x000fe40000010000 */
[----:B------:R-:W-:Y:S01]  /*34a0*/  WARPGROUP.ARRIVE ;  /* 0x00000000000079c5 */ /* 0x000fe20000000000 */
[----:B------:R-:W-:Y:S02]  /*34b0*/  USEL UR4, UR4, URZ, UP0 ;  /* 0x0000003f04047287 */ /* 0x000fe40008000000 */
[----:B------:R-:W-:-:S03]  /*34c0*/  LOP3.LUT R0, R0, UR5, RZ, 0x3c, !PT ;  /* 0x0000000500007c12 */ /* 0x000fc6000f8e3cff */
[----:B------:R-:W-:Y:S01]  /*34d0*/  HGMMA.64x128x16.F32.BF16 R88, gdesc[UR12].tnspB, R88, gsb0 ;  /* 0x41e000000c5879f0 */ /* 0x000fe20008001858 */
[----:B------:R-:W-:Y:S02]  /*34e0*/  UIADD3.64 UR12, UR16, 0x2fe, URZ ;  /* 0x000002fe100c7897 */ /* 0x000fe4000fffe03f */
[----:B------:R-:W-:Y:S01]  /*34f0*/  UIADD3.64 UR16, UR16, 0x300, URZ ;  /* 0x0000030010107897 */ /* 0x000fe2000fffe03f */
[----:B------:R-:W-:Y:S02]  /*3500*/  WARPGROUP.DEPBAR.LE gsb0, 0x0 ;  /* 0x00008000000079c5 */ /* 0x000fe40000010000 */
[----:B------:R-:W-:-:S06]  /*3510*/  WARPGROUP.ARRIVE ;  /* 0x00000000000079c5 */ /* 0x000fcc0000000000 */
[----:B------:R-:W-:Y:S03]  /*3520*/  HGMMA.64x128x16.F32.BF16 R88, gdesc[UR32].tnspB, R88, gsb0 ;  /* 0x41e00000205879f0 */ /* 0x000fe60008001858 */
[----:B------:R-:W-:Y:S02]  /*3530*/  WARPGROUP.DEPBAR.LE gsb0, 0x0 ;  /* 0x00008000000079c5 */ /* 0x000fe40000010000 */
[----:B---3--:R-:W-:-:S07]  /*3540*/  WARPGROUP.ARRIVE ;  /* 0x00000000000079c5 */ /* 0x008fce0000000000 */
[----:B------:R-:W-:Y:S03]  /*3550*/  HGMMA.64x128x16.F32.BF16 R24, gdesc[UR12].tnspB, R24, gsb0 ;  /* 0x41e000000c1879f0 */ /* 0x000fe60008001818 */
[----:B------:R-:W-:Y:S02]  /*3560*/  WARPGROUP.DEPBAR.LE gsb0, 0x0 ;  /* 0x00008000000079c5 */ /* 0x000fe40000010000 */
[----:B------:R-:W-:-:S07]  /*3570*/  WARPGROUP.ARRIVE ;  /* 0x00000000000079c5 */ /* 0x000fce0000000000 */
[----:B------:R-:W-:Y:S03]  /*3580*/  HGMMA.64x128x16.F32.BF16 R24, gdesc[UR16].tnspB, R24, gsb0 ;  /* 0x41e00000101879f0 */ /* 0x000fe60008001818 */
[----:B------:R-:W-:Y:S02]  /*3590*/  WARPGROUP.DEPBAR.LE gsb0, 0x0 ;  /* 0x00008000000079c5 */ /* 0x000fe40000010000 */
[----:B------:R-:W-:Y:S05]  /*35a0*/  @!P0 BRA `(.L_x_49) ;  /* 0xfffffff000908947 */ /* 0x000fea000383ffff */
.L_x_47:
[----:B------:R5:W-:Y:S04]  /*35b0*/  STL [R1+0x10c], R84 ;  /* 0x00010c5401007387 */ /* 0x000be80000100800 */
[----:B------:R-:W3:Y:S01]  /*35c0*/  LDL.LU R8, [R1] ;  /* 0x0000000001087983 */ /* 0x000ee20000300800 */
[----:B--2---:R-:W-:Y:S06]  /*35d0*/  BAR.SYNC.DEFER_BLOCKING 0x0 ;  /* 0x0000000000007b1d */ /* 0x004fec0000010000 */
[----:B-----5:R-:W2:Y:S04]  /*35e0*/  LDL.LU R84, [R1+0x4] ;  /* 0x0000040001547983 */ /* 0x020ea80000300800 */
[----:B------:R5:W-:Y:S04]  /*35f0*/  STL [R1+0x108], R85 ;  /* 0x0001085501007387 */ /* 0x000be80000100800 */
[----:B-----5:R-:W5:Y:S01]  /*3600*/  LDL.LU R85, [R1+0xc] ;  /* 0x00000c0001557983 */ /* 0x020f620000300800 */
[----:B------:R-:W4:Y:S03]  /*3610*/  @!P2 SYNCS.CCTL.IV [UR20+0xc000] ;  /* 0x00c00000ff00a9b1 */ /* 0x000f260008000014 */
[----:B------:R-:W5:Y:S04]  /*3620*/  LDL.LU R9, [R1+0x8] ;  /* 0x0000080001097983 */ /* 0x000f680000300800 */
[----:B------:R1:W-:Y:S01]  /*3630*/  STL [R1+0x104], R86 ;  /* 0x0001045601007387 */ /* 0x0003e20000100800 */
[----:B----4-:R-:W-:Y:S06]  /*3640*/  BAR.SYNC.DEFER_BLOCKING 0x0 ;  /* 0x0000000000007b1d */ /* 0x010fec0000010000 */
[----:B-1----:R-:W4:Y:S04]  /*3650*/  LDL.LU R86, [R1+0x14] ;  /* 0x0000140001567983 */ /* 0x002f280000300800 */
[----:B------:R-:W4:Y:S04]  /*3660*/  LDL.LU R10, [R1+0x10] ;  /* 0x00001000010a7983 */ /* 0x000f280000300800 */
[----:B------:R1:W-:Y:S01]  /*3670*/  STL [R1+0x100], R87 ;  /* 0x0001005701007387 */ /* 0x0003e20000100800 */
[----:B------:R-:W4:Y:S03]  /*3680*/  @!P2 SYNCS.CCTL.IV [UR20+0xc008] ;  /* 0x00c00800ff00a9b1 */ /* 0x000f260008000014 */
[----:B-1----:R-:W4:Y:S04]  /*3690*/  LDL.LU R87, [R1+0x1c] ;  /* 0x00001c0001577983 */ /* 0x002f280000300800 */
[----:B------:R-:W4:Y:S04]  /*36a0*/  LDL.LU R11, [R1+0x18] ;  /* 0x00001800010b7983 */ /* 0x000f280000300800 */
        /* <DEDUP_REMOVED lines=55> */
[----:B---3--:R-:W3:Y:S01]  /*3a20*/  LDL.LU R2, [R1+0xf8] ;  /* 0x0000f80001027983 */ /* 0x008ee20000300800 */
[----:B--2---:R-:W-:-:S03]  /*3a30*/  F2FP.BF16.F32.PACK_AB R8, R84, R8 ;  /* 0x000000085408723e */ /* 0x004fc600000010ff */
[----:B------:R-:W2:Y:S01]  /*3a40*/  LDL.LU R84, [R1+0x10c] ;  /* 0x00010c0001547983 */ /* 0x000ea20000300800 */
[----:B-----5:R-:W-:-:S03]  /*3a50*/  F2FP.BF16.F32.PACK_AB R9, R85, R9 ;  /* 0x000000095509723e */ /* 0x020fc600000010ff */
[----:B------:R-:W2:Y:S01]  /*3a60*/  LDL.LU R85, [R1+0x108] ;  /* 0x0001080001557983 */ /* 0x000ea20000300800 */
[----:B----4-:R-:W-:-:S03]  /*3a70*/  F2FP.BF16.F32.PACK_AB R10, R86, R10 ;  /* 0x0000000a560a723e */ /* 0x010fc600000010ff */
[----:B------:R-:W4:Y:S01]  /*3a80*/  LDL.LU R86, [R1+0x104] ;  /* 0x0001040001567983 */ /* 0x000f220000300800 */
[----:B------:R-:W-:-:S03]  /*3a90*/  F2FP.BF16.F32.PACK_AB R11, R87, R11 ;  /* 0x0000000b570b723e */ /* 0x000fc600000010ff */
[----:B------:R-:W4:Y:S01]  /*3aa0*/  LDL.LU R87, [R1+0x100] ;  /* 0x0001000001577983 */ /* 0x000f220000300800 */
[----:B------:R-:W-:Y:S02]  /*3ab0*/  F2FP.BF16.F32.PACK_AB R152, R153, R152 ;  /* 0x000000989998723e */ /* 0x000fe400000010ff */
[----:B------:R-:W-:Y:S02]  /*3ac0*/  ELECT P0, URZ, PT ;  /* 0x00000000003f782f */ /* 0x000fe40003800000 */
[----:B------:R-:W-:Y:S01]  /*3ad0*/  F2FP.BF16.F32.PACK_AB R153, R155, R154 ;  /* 0x0000009a9b99723e */ /* 0x000fe200000010ff */
[----:B------:R-:W-:Y:S01]  /*3ae0*/  ULOP3.LUT UR21, UR21, 0x1, URZ, 0xc0, !UPT ;  /* 0x0000000115157892 */ /* 0x000fe2000f8ec03f */
[----:B------:R-:W-:Y:S01]  /*3af0*/  F2FP.BF16.F32.PACK_AB R184, R185, R184 ;  /* 0x000000b8b9b8723e */ /* 0x000fe200000010ff */
[----:B------:R-:W-:Y:S01]  /*3b00*/  UMOV UR10, UR11 ;  /* 0x0000000b000a7c82 */ /* 0x000fe20008000000 */
[----:B------:R-:W-:Y:S01]  /*3b10*/  F2FP.BF16.F32.PACK_AB R4, R20, R4 ;  /* 0x000000041404723e */ /* 0x000fe200000010ff */
[----:B------:R-:W-:Y:S01]  /*3b20*/  ULEA UR8, UR21, UR20, 0xf ;  /* 0x0000001415087291 */ /* 0x000fe2000f8e783f */
[----:B------:R-:W1:Y:S01]  /*3b30*/  S2R R20, SR_TID.X ;  /* 0x0000000000147919 */ /* 0x000e620000002100 */
[----:B------:R-:W-:Y:S01]  /*3b40*/  F2FP.BF16.F32.PACK_AB R154, R157, R156 ;  /* 0x0000009c9d9a723e */ /* 0x000fe200000010ff */
[----:B------:R-:W-:Y:S01]  /*3b50*/  ULEA UR9, UR21, UR28, 0x6 ;  /* 0x0000001c15097291 */ /* 0x000fe2000f8e303f */
[----:B------:R-:W-:-:S02]  /*3b60*/  F2FP.BF16.F32.PACK_AB R155, R159, R158 ;  /* 0x0000009e9f9b723e */ /* 0x000fc400000010ff */
[----:B------:R-:W-:Y:S02]  /*3b70*/  F2FP.BF16.F32.PACK_AB R5, R3, R5 ;  /* 0x000000050305723e */ /* 0x000fe400000010ff */
[----:B------:R-:W-:Y:S02]  /*3b80*/  F2FP.BF16.F32.PACK_AB R185, R187, R186 ;  /* 0x000000babbb9723e */ /* 0x000fe400000010ff */
[----:B------:R-:W-:Y:S02]  /*3b90*/  F2FP.BF16.F32.PACK_AB R88, R89, R88 ;  /* 0x000000585958723e */ /* 0x000fe400000010ff */
[----:B------:R-:W-:Y:S02]  /*3ba0*/  F2FP.BF16.F32.PACK_AB R186, R189, R188 ;  /* 0x000000bcbdba723e */ /* 0x000fe400000010ff */
[----:B------:R-:W-:Y:S02]  /*3bb0*/  F2FP.BF16.F32.PACK_AB R6, R0, R6 ;  /* 0x000000060006723e */ /* 0x000fe400000010ff */
        /* <DEDUP_REMOVED lines=8> */
[----:B------:R-:W-:Y:S01]  /*3c40*/  F2FP.BF16.F32.PACK_AB R123, R127, R126 ;  /* 0x0000007e7f7b723e */ /* 0x000fe200000010ff */
[C---:B-1----:R-:W-:Y:S01]  /*3c50*/  IMAD.SHL.U32 R0, R20.reuse, 0x80, RZ ;  /* 0x0000008014007824 */ /* 0x042fe200078e00ff */
[----:B------:R-:W-:Y:S02]  /*3c60*/  LOP3.LUT R3, R20, 0x7f, RZ, 0xc0, !PT ;  /* 0x0000007f14037812 */ /* 0x000fe400078ec0ff */
[----:B------:R-:W-:Y:S02]  /*3c70*/  F2FP.BF16.F32.PACK_AB R25, R27, R26 ;  /* 0x0000001a1b19723e */ /* 0x000fe400000010ff */
[----:B------:R-:W-:Y:S02]  /*3c80*/  LOP3.LUT R0, R0, 0x780, RZ, 0xc0, !PT ;  /* 0x0000078000007812 */ /* 0x000fe400078ec0ff */
        /* <DEDUP_REMOVED lines=14> */
[----:B------:R-:W-:Y:S02]  /*3d70*/  ISETP.LT.U32.AND P0, PT, R3, 0x40, P0 ;  /* 0x000000400300780c */ /* 0x000fe40000701070 */
[----:B------:R-:W-:Y:S02]  /*3d80*/  F2FP.BF16.F32.PACK_AB R194, R197, R196 ;  /* 0x000000c4c5c2723e */ /* 0x000fe400000010ff */
[----:B------:R-:W-:Y:S02]  /*3d90*/  F2FP.BF16.F32.PACK_AB R195, R199, R198 ;  /* 0x000000c6c7c3723e */ /* 0x000fe400000010ff */
[----:B------:R-:W-:Y:S02]  /*3da0*/  F2FP.BF16.F32.PACK_AB R97, R99, R98 ;  /* 0x000000626361723e */ /* 0x000fe400000010ff */
[----:B------:R-:W-:-:S02]  /*3db0*/  F2FP.BF16.F32.PACK_AB R128, R129, R128 ;  /* 0x000000808180723e */ /* 0x000fc400000010ff */
[----:B------:R-:W-:Y:S02]  /*3dc0*/  F2FP.BF16.F32.PACK_AB R98, R101, R100 ;  /* 0x000000646562723e */ /* 0x000fe400000010ff */
[----:B------:R-:W-:Y:S01]  /*3dd0*/  F2FP.BF16.F32.PACK_AB R99, R103, R102 ;  /* 0x000000666763723e */ /* 0x000fe200000010ff */
[----:B------:R-:W-:Y:S01]  /*3de0*/  VOTEU.ANY UP0, P0 ;  /* 0x00000000003f7886 */ /* 0x000fe20000000100 */
[----:B------:R-:W-:Y:S01]  /*3df0*/  F2FP.BF16.F32.PACK_AB R129, R131, R130 ;  /* 0x000000828381723e */ /* 0x000fe200000010ff */
[----:B------:R-:W-:Y:S01]  /*3e00*/  VOTEU.ANY UP1, P0 ;  /* 0x00000000003f7886 */ /* 0x000fe20000020100 */
[----:B------:R-:W-:Y:S02]  /*3e10*/  F2FP.BF16.F32.PACK_AB R32, R33, R32 ;  /* 0x000000202120723e */ /* 0x000fe400000010ff */
[----:B------:R-:W-:Y:S01]  /*3e20*/  F2FP.BF16.F32.PACK_AB R130, R133, R132 ;  /* 0x000000848582723e */ /* 0x000fe200000010ff */
[----:B------:R-:W-:Y:S01]  /*3e30*/  @UP0 UMOV UR4, UR26 ;  /* 0x0000001a00040c82 */ /* 0x000fe20008000000 */
[----:B------:R-:W-:Y:S01]  /*3e40*/  F2FP.BF16.F32.PACK_AB R131, R135, R134 ;  /* 0x000000868783723e */ /* 0x000fe200000010ff */
[----:B------:R-:W-:Y:S01]  /*3e50*/  @UP0 UMOV UR5, UR27 ;  /* 0x0000001b00050c82 */ /* 0x000fe20008000000 */
[----:B------:R-:W-:Y:S01]  /*3e60*/  BAR.SYNC.DEFER_BLOCKING 0x0 ;  /* 0x0000000000007b1d */ /* 0x000fe20000010000 */
        /* <DEDUP_REMOVED lines=62> */
[----:B---3--:R-:W-:Y:S01]  /*4250*/  F2FP.BF16.F32.PACK_AB R231, R21, R2 ;  /* 0x0000000215e7723e */ /* 0x008fe200000010ff */
[----:B------:R-:W-:Y:S01]  /*4260*/  IMAD.SHL.U32 R21, R20, 0x10, RZ ;  /* 0x0000001014157824 */ /* 0x000fe200078e00ff */
[----:B------:R-:W-:Y:S02]  /*4270*/  F2FP.BF16.F32.PACK_AB R211, R215, R214 ;  /* 0x000000d6d7d3723e */ /* 0x000fe400000010ff */
[----:B------:R-:W-:Y:S02]  /*4280*/  F2FP.BF16.F32.PACK_AB R113, R115, R114 ;  /* 0x000000727371723e */ /* 0x000fe400000010ff */
[----:B------:R-:W-:Y:S02]  /*4290*/  LOP3.LUT R21, R0, 0x70, R21, 0xf8, !PT ;  /* 0x0000007000157812 */ /* 0x000fe400078ef815 */
[----:B------:R-:W-:-:S02]  /*42a0*/  F2FP.BF16.F32.PACK_AB R144, R145, R144 ;  /* 0x000000909190723e */ /* 0x000fc400000010ff */
[----:B------:R-:W-:Y:S01]  /*42b0*/  LOP3.LUT R21, R21, 0x10, R20, 0x78, !PT ;  /* 0x0000001015157812 */ /* 0x000fe200078e7814 */
[----:B------:R-:W-:Y:S01]  /*42c0*/  IMAD.SHL.U32 R20, R20, 0x40, RZ ;  /* 0x0000004014147824 */ /* 0x000fe200078e00ff */
[----:B------:R-:W-:Y:S02]  /*42d0*/  F2FP.BF16.F32.PACK_AB R114, R117, R116 ;  /* 0x000000747572723e */ /* 0x000fe400000010ff */
[----:B------:R-:W-:Y:S02]  /*42e0*/  F2FP.BF16.F32.PACK_AB R115, R119, R118 ;  /* 0x000000767773723e */ /* 0x000fe400000010ff */
[----:B------:R-:W-:Y:S02]  /*42f0*/  LOP3.LUT R20, R21, 0x1800, R20, 0xf8, !PT ;  /* 0x0000180015147812 */ /* 0x000fe400078ef814 */
[----:B------:R-:W-:Y:S02]  /*4300*/  F2FP.BF16.F32.PACK_AB R145, R147, R146 ;  /* 0x000000929391723e */ /* 0x000fe400000010ff */
[C---:B------:R-:W-:Y:S01]  /*4310*/  LOP3.LUT R2, R20.reuse, 0x20, RZ, 0x3c, !PT ;  /* 0x0000002014027812 */ /* 0x040fe200078e3cff */
[C---:B------:R-:W-:Y:S01]  /*4320*/  VIADD R0, R20.reuse, UR20 ;  /* 0x0000001414007c36 */ /* 0x040fe20008000000 */
[----:B------:R-:W-:-:S02]  /*4330*/  LOP3.LUT R3, R20, 0x40, RZ, 0x3c, !PT ;  /* 0x0000004014037812 */ /* 0x000fc400078e3cff */
[----:B------:R-:W-:Y:S01]  /*4340*/  LOP3.LUT R20, R20, 0x60, RZ, 0x3c, !PT ;  /* 0x0000006014147812 */ /* 0x000fe200078e3cff */
[----:B------:R-:W-:Y:S01]  /*4350*/  VIADD R2, R2, UR20 ;  /* 0x0000001402027c36 */ /* 0x000fe20008000000 */
[----:B------:R-:W-:Y:S01]  /*4360*/  STSM.16.M88.4 [R0], R8 ;  /* 0x0000000800007844 */ /* 0x000fe20000000200 */
[----:B------:R-:W-:Y:S01]  /*4370*/  VIADD R3, R3, UR20 ;  /* 0x0000001403037c36 */ /* 0x000fe20008000000 */
[----:B------:R-:W-:Y:S01]  /*4380*/  F2FP.BF16.F32.PACK_AB R48, R49, R48 ;  /* 0x000000303130723e */ /* 0x000fe200000010ff */
[----:B------:R-:W-:Y:S01]  /*4390*/  VIADD R20, R20, UR20 ;  /* 0x0000001414147c36 */ /* 0x000fe20008000000 */
[----:B------:R-:W-:Y:S01]  /*43a0*/  STSM.16.M88.4 [R0+0x8000], R216 ;  /* 0x008000d800007844 */ /* 0x000fe20000000200 */
[----:B------:R-:W-:Y:S02]  /*43b0*/  F2FP.BF16.F32.PACK_AB R146, R149, R148 ;  /* 0x000000949592723e */ /* 0x000fe400000010ff */
[----:B------:R-:W-:Y:S01]  /*43c0*/  F2FP.BF16.F32.PACK_AB R147, R151, R150 ;  /* 0x000000969793723e */ /* 0x000fe200000010ff */
[----:B------:R-:W-:Y:S01]  /*43d0*/  STSM.16.M88.4 [R0+0x2000], R152 ;  /* 0x0020009800007844 */ /* 0x000fe20000000200 */
[----:B------:R-:W-:-:S02]  /*43e0*/  F2FP.BF16.F32.PACK_AB R49, R51, R50 ;  /* 0x000000323331723e */ /* 0x000fc400000010ff */
[----:B------:R-:W-:Y:S01]  /*43f0*/  F2FP.BF16.F32.PACK_AB R80, R81, R80 ;  /* 0x000000505150723e */ /* 0x000fe200000010ff */
[----:B------:R-:W-:Y:S01]  /*4400*/  STSM.16.M88.4 [R0+0xa000], R184 ;  /* 0x00a000b800007844 */ /* 0x000fe20000000200 */
[----:B------:R-:W-:Y:S02]  /*4410*/  F2FP.BF16.F32.PACK_AB R50, R53, R52 ;  /* 0x000000343532723e */ /* 0x000fe400000010ff */
[----:B------:R-:W-:Y:S01]  /*4420*/  F2FP.BF16.F32.PACK_AB R51, R55, R54 ;  /* 0x000000363733723e */ /* 0x000fe200000010ff */
[----:B------:R-:W-:Y:S01]  /*4430*/  STSM.16.M88.4 [R0+0x4000], R88 ;  /* 0x0040005800007844 */ /* 0x000fe20000000200 */
[----:B------:R-:W-:Y:S02]  /*4440*/  F2FP.BF16.F32.PACK_AB R81, R83, R82 ;  /* 0x000000525351723e */ /* 0x000fe400000010ff */
[----:B--2---:R-:W-:Y:S01]  /*4450*/  F2FP.BF16.F32.PACK_AB R82, R85, R84 ;  /* 0x000000545552723e */ /* 0x004fe200000010ff */
[----:B------:R-:W-:Y:S04]  /*4460*/  STSM.16.M88.4 [R0+0xc000], R120 ;  /* 0x00c0007800007844 */ /* 0x000fe80000000200 */
[----:B------:R-:W-:Y:S04]  /*4470*/  STSM.16.M88.4 [R0+0x6000], R24 ;  /* 0x0060001800007844 */ /* 0x000fe80000000200 */
[----:B------:R-:W-:Y:S04]  /*4480*/  STSM.16.M88.4 [R0+0xe000], R56 ;  /* 0x00e0003800007844 */ /* 0x000fe80000000200 */
[----:B------:R-:W-:Y:S04]  /*4490*/  STSM.16.M88.4 [R2], R4 ;  /* 0x0000000402007844 */ /* 0x000fe80000000200 */
[----:B------:R-:W-:Y:S04]  /*44a0*/  STSM.16.M88.4 [R2+0x8000], R220 ;  /* 0x008000dc02007844 */ /* 0x000fe80000000200 */
[----:B------:R-:W-:Y:S04]  /*44b0*/  STSM.16.M88.4 [R2+0x2000], R160 ;  /* 0x002000a002007844 */ /* 0x000fe80000000200 */
[----:B------:R-:W-:Y:S04]  /*44c0*/  STSM.16.M88.4 [R2+0xa000], R192 ;  /* 0x00a000c002007844 */ /* 0x000fe80000000200 */
[----:B------:R-:W-:Y:S01]  /*44d0*/  STSM.16.M88.4 [R2+0x4000], R96 ;  /* 0x0040006002007844 */ /* 0x000fe20000000200 */
[----:B----4-:R-:W-:-:S03]  /*44e0*/  F2FP.BF16.F32.PACK_AB R83, R87, R86 ;  /* 0x000000565753723e */ /* 0x010fc600000010ff */
[----:B------:R-:W-:Y:S04]  /*44f0*/  STSM.16.M88.4 [R2+0xc000], R128 ;  /* 0x00c0008002007844 */ /* 0x000fe80000000200 */
[----:B------:R-:W-:Y:S04]  /*4500*/  STSM.16.M88.4 [R2+0x6000], R32 ;  /* 0x0060002002007844 */ /* 0x000fe80000000200 */
[----:B------:R-:W-:Y:S04]  /*4510*/  STSM.16.M88.4 [R2+0xe000], R64 ;  /* 0x00e0004002007844 */ /* 0x000fe80000000200 */
[----:B------:R-:W-:Y:S04]  /*4520*/  STSM.16.M88.4 [R3], R12 ;  /* 0x0000000c03007844 */ /* 0x000fe80000000200 */
[----:B------:R-:W-:Y:S04]  /*4530*/  STSM.16.M88.4 [R3+0x8000], R224 ;  /* 0x008000e003007844 */ /* 0x000fe80000000200 */
[----:B------:R-:W-:Y:S04]  /*4540*/  STSM.16.M88.4 [R3+0x2000], R168 ;  /* 0x002000a803007844 */ /* 0x000fe80000000200 */
[----:B------:R-:W-:Y:S04]  /*4550*/  STSM.16.M88.4 [R3+0xa000], R200 ;  /* 0x00a000c803007844 */ /* 0x000fe80000000200 */
[----:B------:R-:W-:Y:S04]  /*4560*/  STSM.16.M88.4 [R3+0x4000], R104 ;  /* 0x0040006803007844 */ /* 0x000fe80000000200 */
        /* <DEDUP_REMOVED lines=10> */
[----:B------:R-:W-:Y:S01]  /*4610*/  STSM.16.M88.4 [R20+0xe000], R80 ;  /* 0x00e0005014007844 */ /* 0x000fe20000000200 */
[----:B------:R1:W-:Y:S06]  /*4620*/  MEMBAR.ALL.CTA ;  /* 0x0000000000007992 */ /* 0x0003ec0000008000 */
[----:B-1----:R-:W1:Y:S02]  /*4630*/  FENCE.VIEW.ASYNC.S ;  /* 0x00000000000073c6 */ /* 0x002e640000000000 */
[----:B-1----:R-:W-:Y:S06]  /*4640*/  BAR.SYNC.DEFER_BLOCKING 0x0 ;  /* 0x0000000000007b1d */ /* 0x002fec0000010000 */
[----:B------:R1:W-:Y:S01]  /*4650*/  @UP1 UTMASTG.2D [UR8], [UR4] ;  /* 0x00000008040013b5 */ /* 0x0003e20008008000 */
[----:B------:R0:W-:Y:S01]  /*4660*/  UTMACMDFLUSH ;  /* 0x00000000000079b7 */ /* 0x0001e20000000000 */
[----:B------:R-:W-:-:S04]  /*4670*/  DEPBAR.LE SB0, 0x0 ;  /* 0x000080000000791a */ /* 0x000fc80000000000 */
[----:B------:R-:W-:Y:S06]  /*4680*/  BAR.SYNC.DEFER_BLOCKING 0x0 ;  /* 0x0000000000007b1d */ /* 0x000fec0000010000 */
[----:B-1----:R-:W-:Y:S05]  /*4690*/  EXIT ;  /* 0x000000000000794d */ /* 0x002fea0003800000 */
.L_x_48:
[----:B------:R-:W2:Y:S02]  /*46a0*/  SYNCS.PHASECHK.TRANS64.TRYWAIT P0, [UR18+0xc000], R2 ;  /* 0x00c00002ff0075a7 */ /* 0x000ea40008000152 */
[----:B--2---:R-:W-:Y:S05]  /*46b0*/  @!P0 BRA `(.L_x_48) ;  /* 0xfffffffc00f88947 */ /* 0x004fea000383ffff */
[----:B------:R-:W-:Y:S05]  /*46c0*/  BRA `(.L_x_50) ;  /* 0xffffffe000d47947 */ /* 0x000fea000383ffff */
.L_x_51:
[----:B------:R-:W-:-:S00]  /*46d0*/  BRA `(.L_x_51) ;  /* 0xfffffffc00fc7947 */ /* 0x000fc0000383ffff */
[----:B------:R-:W-:-:S00]  /*46e0*/  NOP ;  /* 0x0000000000007918 */ /* 0x000fc00000000000 */
        /* <DEDUP_REMOVED lines=9> */
.L_x_52:


//--------------------- .nv.shared.gluon_wgmma    --------------------------
	.section	.nv.shared.gluon_wgmma,"aw",@nobits
	.sectionflags	@""
	.align	16
	.zero		1024


//--------------------- .nv.shared.reserved.0     --------------------------
	.section	.nv.shared.reserved.0,"aw",@nobits
	.weak		__nv_reservedSMEM_offset_0_alias
	.size		__nv_reservedSMEM_offset_0_alias, 0, 0
	.other		__nv_reservedSMEM_offset_0_alias,@"STO_CUDA_RESERVED_SHARED STV_DEFAULT"
__nv_reservedSMEM_offset_0_alias:
	.zero		0


//--------------------- .nv.constant0.gluon_wgmma --------------------------
	.section	.nv.constant0.gluon_wgmma,"a",@progbits
	.sectionflags	@""
	.align	4
.nv.constant0.gluon_wgmma:
	.zero		608


//--------------------- SYMBOLS --------------------------

	.type		.nv.reservedSmem.offset0,@object
	.size		.nv.reservedSmem.offset0,0x4
